	.target	sm_90a

	.elftype	@"ET_EXEC"


//--------------------- .note.nv.tkinfo           --------------------------
	.section	.note.nv.tkinfo,"",@"SHT_NOTE"
	.sectionflags	@"SHF_NOTE_NV_TKINFO"
	.tkinfo
        /*0018*/ 	.word	0x00000002
        /*0030*/ 	.string	""
        /*0030*/ 	.string	"ptxas"
        /*0030*/ 	.string	"Cuda compilation tools, release 13.0, V13.0.88"
        /*0030*/ 	.string	"Build cuda_13.0.r13.0/compiler.36424714_0"
        /*0030*/ 	.string	"-arch sm_90a -m 64 "



//--------------------- .note.nv.cuinfo           --------------------------
	.section	.note.nv.cuinfo,"",@"SHT_NOTE"
	.sectionflags	@"SHF_NOTE_NV_CUINFO"
        /*0018*/ 	.short	0x0002
        /*001a*/ 	.short	0x005a
        /*001c*/ 	.short	0x0082
	.zero		2


//--------------------- .nv.info                  --------------------------
	.section	.nv.info,"",@"SHT_CUDA_INFO"
	.align	4


	//----- nvinfo : EIATTR_REGCOUNT
	.align		4
        /*0000*/ 	.byte	0x04, 0x2f
        /*0002*/ 	.short	(.L_15 - .L_14)
	.align		4
.L_14:
        /*0004*/ 	.word	index@(_ZN7cutlass13device_kernelINS_4gemm6kernel13GemmUniversalIN4cute5tupleIJiiiiEEENS1_10collective13CollectiveMmaINS1_34MainloopSm90TmaGmmaWarpSpecializedILi5ENS5_IJNS4_1CILi1EEESB_SB_EEENS1_35KernelTmaWarpSpecializedCooperativeEEENS5_IJNSA_ILi256EEENSA_ILi64EEESG_EEENS_6half_tENS5_IJlSB_lEEESI_SJ_NS4_8TiledMMAINS4_8MMA_AtomIJNS4_4SM904GMMA25MMA_64x64x16_F32F16F16_SSILNSN_5MajorE0ELSP_0ELNSN_7ScaleInE1ELSQ_1EEEEEENS4_6LayoutINS5_IJNSA_ILi2EEESB_SB_EEENS5_IJSB_NSA_ILi0EEESW_EEEEENS5_IJNS4_10UnderscoreESZ_SZ_EEEEENS4_13SM90_TMA_LOADENS4_14ComposedLayoutINS4_7SwizzleILi3ELi4ELi3EEENS4_18smem_ptr_flag_bitsILi16EEENST_INS5_IJNSA_ILi8EEESG_EEENS5_IJSG_SB_EEEEEEEvNS4_8identityES12_S1C_vS1D_EENS_8epilogue10collective6detail29Sm90TmaWarpSpecializedAdapterINS1G_15DefaultEpilogueISI_SJ_SJ_NS1F_6thread17LinearCombinationISI_Li1EffLNS1K_9ScaleType4KindE0ELNS_15FloatRoundStyleE2ESI_EENS1_15EpilogueDefaultEEEEEvvEEEEvNT_6ParamsE)
        /*0008*/ 	.word	0x000000a8


	//----- nvinfo : EIATTR_FRAME_SIZE
	.align		4
.L_15:
        /*000c*/ 	.byte	0x04, 0x11
        /*000e*/ 	.short	(.L_17 - .L_16)
	.align		4
.L_16:
        /*0010*/ 	.word	index@(_ZN7cutlass13device_kernelINS_4gemm6kernel13GemmUniversalIN4cute5tupleIJiiiiEEENS1_10collective13CollectiveMmaINS1_34MainloopSm90TmaGmmaWarpSpecializedILi5ENS5_IJNS4_1CILi1EEESB_SB_EEENS1_35KernelTmaWarpSpecializedCooperativeEEENS5_IJNSA_ILi256EEENSA_ILi64EEESG_EEENS_6half_tENS5_IJlSB_lEEESI_SJ_NS4_8TiledMMAINS4_8MMA_AtomIJNS4_4SM904GMMA25MMA_64x64x16_F32F16F16_SSILNSN_5MajorE0ELSP_0ELNSN_7ScaleInE1ELSQ_1EEEEEENS4_6LayoutINS5_IJNSA_ILi2EEESB_SB_EEENS5_IJSB_NSA_ILi0EEESW_EEEEENS5_IJNS4_10UnderscoreESZ_SZ_EEEEENS4_13SM90_TMA_LOADENS4_14ComposedLayoutINS4_7SwizzleILi3ELi4ELi3EEENS4_18smem_ptr_flag_bitsILi16EEENST_INS5_IJNSA_ILi8EEESG_EEENS5_IJSG_SB_EEEEEEEvNS4_8identityES12_S1C_vS1D_EENS_8epilogue10collective6detail29Sm90TmaWarpSpecializedAdapterINS1G_15DefaultEpilogueISI_SJ_SJ_NS1F_6thread17LinearCombinationISI_Li1EffLNS1K_9ScaleType4KindE0ELNS_15FloatRoundStyleE2ESI_EENS1_15EpilogueDefaultEEEEEvvEEEEvNT_6ParamsE)
        /*0014*/ 	.word	0x00000000


	//----- nvinfo : EIATTR_MIN_STACK_SIZE
	.align		4
.L_17:
        /*0018*/ 	.byte	0x04, 0x12
        /*001a*/ 	.short	(.L_19 - .L_18)
	.align		4
.L_18:
        /*001c*/ 	.word	index@(_ZN7cutlass13device_kernelINS_4gemm6kernel13GemmUniversalIN4cute5tupleIJiiiiEEENS1_10collective13CollectiveMmaINS1_34MainloopSm90TmaGmmaWarpSpecializedILi5ENS5_IJNS4_1CILi1EEESB_SB_EEENS1_35KernelTmaWarpSpecializedCooperativeEEENS5_IJNSA_ILi256EEENSA_ILi64EEESG_EEENS_6half_tENS5_IJlSB_lEEESI_SJ_NS4_8TiledMMAINS4_8MMA_AtomIJNS4_4SM904GMMA25MMA_64x64x16_F32F16F16_SSILNSN_5MajorE0ELSP_0ELNSN_7ScaleInE1ELSQ_1EEEEEENS4_6LayoutINS5_IJNSA_ILi2EEESB_SB_EEENS5_IJSB_NSA_ILi0EEESW_EEEEENS5_IJNS4_10UnderscoreESZ_SZ_EEEEENS4_13SM90_TMA_LOADENS4_14ComposedLayoutINS4_7SwizzleILi3ELi4ELi3EEENS4_18smem_ptr_flag_bitsILi16EEENST_INS5_IJNSA_ILi8EEESG_EEENS5_IJSG_SB_EEEEEEEvNS4_8identityES12_S1C_vS1D_EENS_8epilogue10collective6detail29Sm90TmaWarpSpecializedAdapterINS1G_15DefaultEpilogueISI_SJ_SJ_NS1F_6thread17LinearCombinationISI_Li1EffLNS1K_9ScaleType4KindE0ELNS_15FloatRoundStyleE2ESI_EENS1_15EpilogueDefaultEEEEEvvEEEEvNT_6ParamsE)
        /*0020*/ 	.word	0x00000000
.L_19:


//--------------------- .nv.compat                --------------------------
	.section	.nv.compat,"",@"SHT_CUDA_COMPAT_INFO"
	.align	4
        /*0000*/ 	.byte	0x02, 0x09, 0x01, 0x00, 0x02, 0x02, 0x04, 0x00, 0x02, 0x05, 0x05, 0x00, 0x03, 0x07, 0x01, 0x01
        /*0010*/ 	.byte	0x02, 0x03, 0x01, 0x00, 0x02, 0x06, 0x01, 0x00, 0x04, 0x0b, 0x08, 0x00, 0x00, 0x00, 0x00, 0x00
        /*0020*/ 	.byte	0x00, 0x00, 0x00, 0x00


//--------------------- .nv.info._ZN7cutlass13device_kernelINS_4gemm6kernel13GemmUniversalIN4cute5tupleIJiiiiEEENS1_10collective13CollectiveMmaINS1_34MainloopSm90TmaGmmaWarpSpecializedILi5ENS5_IJNS4_1CILi1EEESB_SB_EEENS1_35KernelTmaWarpSpecializedCooperativeEEENS5_IJNSA_ILi256EEENSA_ILi64EEESG_EEENS_6half_tENS5_IJlSB_lEEESI_SJ_NS4_8TiledMMAINS4_8MMA_AtomIJNS4_4SM904GMMA25MMA_64x64x16_F32F16F16_SSILNSN_5MajorE0ELSP_0ELNSN_7ScaleInE1ELSQ_1EEEEEENS4_6LayoutINS5_IJNSA_ILi2EEESB_SB_EEENS5_IJSB_NSA_ILi0EEESW_EEEEENS5_IJNS4_10UnderscoreESZ_SZ_EEEEENS4_13SM90_TMA_LOADENS4_14ComposedLayoutINS4_7SwizzleILi3ELi4ELi3EEENS4_18smem_ptr_flag_bitsILi16EEENST_INS5_IJNSA_ILi8EEESG_EEENS5_IJSG_SB_EEEEEEEvNS4_8identityES12_S1C_vS1D_EENS_8epilogue10collective6detail29Sm90TmaWarpSpecializedAdapterINS1G_15DefaultEpilogueISI_SJ_SJ_NS1F_6thread17LinearCombinationISI_Li1EffLNS1K_9ScaleType4KindE0ELNS_15FloatRoundStyleE2ESI_EENS1_15EpilogueDefaultEEEEEvvEEEEvNT_6ParamsE --------------------------
	.section	.nv.info._ZN7cutlass13device_kernelINS_4gemm6kernel13GemmUniversalIN4cute5tupleIJiiiiEEENS1_10collective13CollectiveMmaINS1_34MainloopSm90TmaGmmaWarpSpecializedILi5ENS5_IJNS4_1CILi1EEESB_SB_EEENS1_35KernelTmaWarpSpecializedCooperativeEEENS5_IJNSA_ILi256EEENSA_ILi64EEESG_EEENS_6half_tENS5_IJlSB_lEEESI_SJ_NS4_8TiledMMAINS4_8MMA_AtomIJNS4_4SM904GMMA25MMA_64x64x16_F32F16F16_SSILNSN_5MajorE0ELSP_0ELNSN_7ScaleInE1ELSQ_1EEEEEENS4_6LayoutINS5_IJNSA_ILi2EEESB_SB_EEENS5_IJSB_NSA_ILi0EEESW_EEEEENS5_IJNS4_10UnderscoreESZ_SZ_EEEEENS4_13SM90_TMA_LOADENS4_14ComposedLayoutINS4_7SwizzleILi3ELi4ELi3EEENS4_18smem_ptr_flag_bitsILi16EEENST_INS5_IJNSA_ILi8EEESG_EEENS5_IJSG_SB_EEEEEEEvNS4_8identityES12_S1C_vS1D_EENS_8epilogue10collective6detail29Sm90TmaWarpSpecializedAdapterINS1G_15DefaultEpilogueISI_SJ_SJ_NS1F_6thread17LinearCombinationISI_Li1EffLNS1K_9ScaleType4KindE0ELNS_15FloatRoundStyleE2ESI_EENS1_15EpilogueDefaultEEEEEvvEEEEvNT_6ParamsE,"",@"SHT_CUDA_INFO"
	.sectionflags	@""
	.align	4


	//----- nvinfo : EIATTR_CUDA_API_VERSION
	.align		4
        /*0000*/ 	.byte	0x04, 0x37
        /*0002*/ 	.short	(.L_21 - .L_20)
.L_20:
        /*0004*/ 	.word	0x00000082


	//----- nvinfo : EIATTR_KPARAM_INFO
	.align		4
.L_21:
        /*0008*/ 	.byte	0x04, 0x17
        /*000a*/ 	.short	(.L_23 - .L_22)
.L_22:
        /*000c*/ 	.word	0x00000000
        /*0010*/ 	.short	0x0000
        /*0012*/ 	.short	0x0070
        /*0014*/ 	.byte	0x00, 0xf0, 0x01, 0x10


	//----- nvinfo : EIATTR_SPARSE_MMA_MASK
	.align		4
.L_23:
        /*0018*/ 	.byte	0x03, 0x50
        /*001a*/ 	.short	0x0000


	//----- nvinfo : EIATTR_MAXREG_COUNT
	.align		4
        /*001c*/ 	.byte	0x03, 0x1b
        /*001e*/ 	.short	0x00a8


	//----- nvinfo : EIATTR_NUM_BARRIERS
	.align		4
        /*0020*/ 	.byte	0x02, 0x4c
        /*0022*/ 	.byte	0x01
	.zero		1


	//----- nvinfo : EIATTR_EXTERNS
	.align		4
        /*0024*/ 	.byte	0x04, 0x0f
        /*0026*/ 	.short	(.L_25 - .L_24)


	//   ....[0]....
	.align		4
.L_24:
        /*0028*/ 	.word	index@(__assertfail)


	//----- nvinfo : EIATTR_MERCURY_ISA_VERSION
	.align		4
.L_25:
        /*002c*/ 	.byte	0x03, 0x5f
        /*002e*/ 	.short	0x0101


	//----- nvinfo : EIATTR_INT_WARP_WIDE_INSTR_OFFSETS
	.align		4
        /*0030*/ 	.byte	0x04, 0x31
        /*0032*/ 	.short	(.L_27 - .L_26)


	//   ....[0]....
.L_26:
        /*0034*/ 	.word	0x000003a0


	//   ....[1]....
        /*0038*/ 	.word	0x000003b0


	//   ....[2]....
        /*003c*/ 	.word	0x000004f0


	//----- nvinfo : EIATTR_COOP_GROUP_MASK_REGIDS
	.align		4
.L_27:
        /*0040*/ 	.byte	0x04, 0x29
        /*0042*/ 	.short	(.L_29 - .L_28)


	//   ....[0]....
.L_28:
        /*0044*/ 	.word	0xffffffff


	//   ....[1]....
        /*0048*/ 	.word	0xffffffff


	//   ....[2]....
        /*004c*/ 	.word	0xffffffff


	//   ....[3]....
        /*0050*/ 	.word	0xffffffff


	//   ....[4]....
        /*0054*/ 	.word	0xffffffff


	//----- nvinfo : EIATTR_COOP_GROUP_INSTR_OFFSETS
	.align		4
.L_29:
        /*0058*/ 	.byte	0x04, 0x28
        /*005a*/ 	.short	(.L_31 - .L_30)


	//   ....[0]....
.L_30:
        /*005c*/ 	.word	0x00000060


	//   ....[1]....
        /*0060*/ 	.word	0x00000070


	//   ....[2]....
        /*0064*/ 	.word	0x00000130


	//   ....[3]....
        /*0068*/ 	.word	0x000002e0


	//   ....[4]....
        /*006c*/ 	.word	0x00000fa0


	//----- nvinfo : EIATTR_REG_RECONFIG
	.align		4
.L_31:
        /*0070*/ 	.byte	0x01, 0x54
	.zero		2


	//----- nvinfo : EIATTR_SYSCALL_OFFSETS
	.align		4
        /*0074*/ 	.byte	0x04, 0x46
        /*0076*/ 	.short	(.L_33 - .L_32)


	//   ....[0]....
.L_32:
        /*0078*/ 	.word	0x00001160


	//----- nvinfo : EIATTR_MBARRIER_INSTR_OFFSETS
	.align		4
.L_33:
        /*007c*/ 	.byte	0x04, 0x39
        /*007e*/ 	.short	(.L_35 - .L_34)


	//   ....[0]....
.L_34:
        /*0080*/ 	.word	0x00000230
        /*0084*/ 	.word	0x000000ff
        /*0088*/ 	.word	0x00000000
        /*008c*/ 	.short	0x0100
        /*008e*/ 	.byte	0x08
	.zero		1


	//   ....[1]....
        /*0090*/ 	.word	0x00000240
        /*0094*/ 	.word	0x000000ff
        /*0098*/ 	.word	0x00000028
        /*009c*/ 	.short	0x0100
        /*009e*/ 	.byte	0x08
	.zero		1


	//   ....[2]....
        /*00a0*/ 	.word	0x00000250
        /*00a4*/ 	.word	0x000000ff
        /*00a8*/ 	.word	0x00000008
        /*00ac*/ 	.short	0x0100
        /*00ae*/ 	.byte	0x08
	.zero		1


	//   ....[3]....
        /*00b0*/ 	.word	0x00000260
        /*00b4*/ 	.word	0x000000ff
        /*00b8*/ 	.word	0x00000030
        /*00bc*/ 	.short	0x0100
        /*00be*/ 	.byte	0x08
	.zero		1


	//   ....[4]....
        /*00c0*/ 	.word	0x00000270
        /*00c4*/ 	.word	0x000000ff
        /*00c8*/ 	.word	0x00000010
        /*00cc*/ 	.short	0x0100
        /*00ce*/ 	.byte	0x08
	.zero		1


	//   ....[5]....
        /*00d0*/ 	.word	0x00000280
        /*00d4*/ 	.word	0x000000ff
        /*00d8*/ 	.word	0x00000038
        /*00dc*/ 	.short	0x0100
        /*00de*/ 	.byte	0x08
	.zero		1


	//   ....[6]....
        /*00e0*/ 	.word	0x00000290
        /*00e4*/ 	.word	0x000000ff
        /*00e8*/ 	.word	0x00000018
        /*00ec*/ 	.short	0x0100
        /*00ee*/ 	.byte	0x08
	.zero		1


	//   ....[7]....
        /*00f0*/ 	.word	0x000002a0
        /*00f4*/ 	.word	0x000000ff
        /*00f8*/ 	.word	0x00000040
        /*00fc*/ 	.short	0x0100
        /*00fe*/ 	.byte	0x08
	.zero		1


	//   ....[8]....
        /*0100*/ 	.word	0x000002b0
        /*0104*/ 	.word	0x000000ff
        /*0108*/ 	.word	0x00000020
        /*010c*/ 	.short	0x0100
        /*010e*/ 	.byte	0x08
	.zero		1


	//   ....[9]....
        /*0110*/ 	.word	0x000002c0
        /*0114*/ 	.word	0x000000ff
        /*0118*/ 	.word	0x00000048
        /*011c*/ 	.short	0x0100
        /*011e*/ 	.byte	0x08
	.zero		1


	//   ....[10]....
        /*0120*/ 	.word	0x00000560
        /*0124*/ 	.word	0x000000ff
        /*0128*/ 	.word	0x00000060
        /*012c*/ 	.short	0x0100
        /*012e*/ 	.byte	0x06
	.zero		1


	//   ....[11]....
        /*0130*/ 	.word	0x000005c0
        /*0134*/ 	.word	0x000000ff
        /*0138*/ 	.word	0x00000068
        /*013c*/ 	.short	0x0100
        /*013e*/ 	.byte	0x06
	.zero		1


	//   ....[12]....
        /*0140*/ 	.word	0x000011e0
        /*0144*/ 	.word	0x00000003
        /*0148*/ 	.word	0x00000000
        /*014c*/ 	.short	0x010a
        /*014e*/ 	.byte	0x3f
	.zero		1


	//   ....[13]....
        /*0150*/ 	.word	0x00001220
        /*0154*/ 	.word	0x00000003
        /*0158*/ 	.word	0x00000000
        /*015c*/ 	.short	0x010a
        /*015e*/ 	.byte	0x3f
	.zero		1


	//   ....[14]....
        /*0160*/ 	.word	0x00001740
        /*0164*/ 	.word	0x000000ff
        /*0168*/ 	.word	0x00000000
        /*016c*/ 	.short	0x010a
        /*016e*/ 	.byte	0x08
	.zero		1


	//   ....[15]....
        /*0170*/ 	.word	0x00001780
        /*0174*/ 	.word	0x000000ff
        /*0178*/ 	.word	0x00000000
        /*017c*/ 	.short	0x010a
        /*017e*/ 	.byte	0x08
	.zero		1


	//   ....[16]....
        /*0180*/ 	.word	0x00001b60
        /*0184*/ 	.word	0x000000ff
        /*0188*/ 	.word	0x00000000
        /*018c*/ 	.short	0x0101
        /*018e*/ 	.byte	0x08
	.zero		1


	//   ....[17]....
        /*0190*/ 	.word	0x00001d60
        /*0194*/ 	.word	0x000000ff
        /*0198*/ 	.word	0x00000000
        /*019c*/ 	.short	0x0101
        /*019e*/ 	.byte	0x06
	.zero		1


	//   ....[18]....
        /*01a0*/ 	.word	0x00007e50
        /*01a4*/ 	.word	0x0000000e
        /*01a8*/ 	.word	0x00000028
        /*01ac*/ 	.short	0x010a
        /*01ae*/ 	.byte	0x3f
	.zero		1


	//   ....[19]....
        /*01b0*/ 	.word	0x000081d0
        /*01b4*/ 	.word	0x00000006
        /*01b8*/ 	.word	0x00000068
        /*01bc*/ 	.short	0x0101
        /*01be*/ 	.byte	0x3f
	.zero		1


	//   ....[20]....
        /*01c0*/ 	.word	0x00008900
        /*01c4*/ 	.word	0x00000007
        /*01c8*/ 	.word	0x00000000
        /*01cc*/ 	.short	0x010a
        /*01ce*/ 	.byte	0x3f
	.zero		1


	//   ....[21]....
        /*01d0*/ 	.word	0x00008980
        /*01d4*/ 	.word	0x00000009
        /*01d8*/ 	.word	0x00000000
        /*01dc*/ 	.short	0x010a
        /*01de*/ 	.byte	0x3f
	.zero		1


	//   ....[22]....
        /*01e0*/ 	.word	0x00008a10
        /*01e4*/ 	.word	0x00000006
        /*01e8*/ 	.word	0x00000000
        /*01ec*/ 	.short	0x010a
        /*01ee*/ 	.byte	0x3f
	.zero		1


	//   ....[23]....
        /*01f0*/ 	.word	0x00008aa0
        /*01f4*/ 	.word	0x00000009
        /*01f8*/ 	.word	0x00000000
        /*01fc*/ 	.short	0x010a
        /*01fe*/ 	.byte	0x3f
	.zero		1


	//   ....[24]....
        /*0200*/ 	.word	0x00008b30
        /*0204*/ 	.word	0x00000003
        /*0208*/ 	.word	0x00000000
        /*020c*/ 	.short	0x010a
        /*020e*/ 	.byte	0x3f
	.zero		1


	//   ....[25]....
        /*0210*/ 	.word	0x00008b90
        /*0214*/ 	.word	0x00000003
        /*0218*/ 	.word	0x00000000
        /*021c*/ 	.short	0x010a
        /*021e*/ 	.byte	0x3f
	.zero		1


	//   ....[26]....
        /*0220*/ 	.word	0x00008bf0
        /*0224*/ 	.word	0x00000004
        /*0228*/ 	.word	0x00000000
        /*022c*/ 	.short	0x010a
        /*022e*/ 	.byte	0x3f
	.zero		1


	//   ....[27]....
        /*0230*/ 	.word	0x00008cc0
        /*0234*/ 	.word	0x0000000e
        /*0238*/ 	.word	0x00000028
        /*023c*/ 	.short	0x010a
        /*023e*/ 	.byte	0x3f
	.zero		1


	//   ....[28]....
        /*0240*/ 	.word	0x00008d90
        /*0244*/ 	.word	0x00000007
        /*0248*/ 	.word	0x00000000
        /*024c*/ 	.short	0x010a
        /*024e*/ 	.byte	0x3f
	.zero		1


	//   ....[29]....
        /*0250*/ 	.word	0x00008de0
        /*0254*/ 	.word	0x00000009
        /*0258*/ 	.word	0x00000000
        /*025c*/ 	.short	0x010a
        /*025e*/ 	.byte	0x3f
	.zero		1


	//   ....[30]....
        /*0260*/ 	.word	0x00008e30
        /*0264*/ 	.word	0x00000006
        /*0268*/ 	.word	0x00000000
        /*026c*/ 	.short	0x010a
        /*026e*/ 	.byte	0x3f
	.zero		1


	//   ....[31]....
        /*0270*/ 	.word	0x00008e80
        /*0274*/ 	.word	0x00000009
        /*0278*/ 	.word	0x00000000
        /*027c*/ 	.short	0x010a
        /*027e*/ 	.byte	0x3f
	.zero		1


	//----- nvinfo : EIATTR_NUM_MBARRIERS
	.align		4
.L_35:
        /*0280*/ 	.byte	0x03, 0x38
        /*0282*/ 	.short	0x000c


	//----- nvinfo : EIATTR_EXIT_INSTR_OFFSETS
	.align		4
        /*0284*/ 	.byte	0x04, 0x1c
        /*0286*/ 	.short	(.L_37 - .L_36)


	//   ....[0]....
.L_36:
        /*0288*/ 	.word	0x00000610


	//   ....[1]....
        /*028c*/ 	.word	0x00000ed0


	//   ....[2]....
        /*0290*/ 	.word	0x000074c0


	//   ....[3]....
        /*0294*/ 	.word	0x00007af0


	//   ....[4]....
        /*0298*/ 	.word	0x00008b80


	//----- nvinfo : EIATTR_MAX_THREADS
	.align		4
.L_37:
        /*029c*/ 	.byte	0x04, 0x05
        /*029e*/ 	.short	(.L_39 - .L_38)
.L_38:
        /*02a0*/ 	.word	0x00000180
        /*02a4*/ 	.word	0x00000001
        /*02a8*/ 	.word	0x00000001


	//----- nvinfo : EIATTR_CRS_STACK_SIZE
	.align		4
.L_39:
        /*02ac*/ 	.byte	0x04, 0x1e
        /*02ae*/ 	.short	(.L_41 - .L_40)
.L_40:
        /*02b0*/ 	.word	0x00000000


	//----- nvinfo : EIATTR_CBANK_PARAM_SIZE
	.align		4
.L_41:
        /*02b4*/ 	.byte	0x03, 0x19
        /*02b6*/ 	.short	0x0470


	//----- nvinfo : EIATTR_PARAM_CBANK
	.align		4
        /*02b8*/ 	.byte	0x04, 0x0a
        /*02ba*/ 	.short	(.L_43 - .L_42)
	.align		4
.L_42:
        /*02bc*/ 	.word	index@(.nv.constant0._ZN7cutlass13device_kernelINS_4gemm6kernel13GemmUniversalIN4cute5tupleIJiiiiEEENS1_10collective13CollectiveMmaINS1_34MainloopSm90TmaGmmaWarpSpecializedILi5ENS5_IJNS4_1CILi1EEESB_SB_EEENS1_35KernelTmaWarpSpecializedCooperativeEEENS5_IJNSA_ILi256EEENSA_ILi64EEESG_EEENS_6half_tENS5_IJlSB_lEEESI_SJ_NS4_8TiledMMAINS4_8MMA_AtomIJNS4_4SM904GMMA25MMA_64x64x16_F32F16F16_SSILNSN_5MajorE0ELSP_0ELNSN_7ScaleInE1ELSQ_1EEEEEENS4_6LayoutINS5_IJNSA_ILi2EEESB_SB_EEENS5_IJSB_NSA_ILi0EEESW_EEEEENS5_IJNS4_10UnderscoreESZ_SZ_EEEEENS4_13SM90_TMA_LOADENS4_14ComposedLayoutINS4_7SwizzleILi3ELi4ELi3EEENS4_18smem_ptr_flag_bitsILi16EEENST_INS5_IJNSA_ILi8EEESG_EEENS5_IJSG_SB_EEEEEEEvNS4_8identityES12_S1C_vS1D_EENS_8epilogue10collective6detail29Sm90TmaWarpSpecializedAdapterINS1G_15DefaultEpilogueISI_SJ_SJ_NS1F_6thread17LinearCombinationISI_Li1EffLNS1K_9ScaleType4KindE0ELNS_15FloatRoundStyleE2ESI_EENS1_15EpilogueDefaultEEEEEvvEEEEvNT_6ParamsE)
        /*02c0*/ 	.short	0x0210
        /*02c2*/ 	.short	0x0470


	//----- nvinfo : EIATTR_SW_WAR
	.align		4
.L_43:
        /*02c4*/ 	.byte	0x04, 0x36
        /*02c6*/ 	.short	(.L_45 - .L_44)
.L_44:
        /*02c8*/ 	.word	0x00000008
.L_45:


//--------------------- .nv.callgraph             --------------------------
	.section	.nv.callgraph,"",@"SHT_CUDA_CALLGRAPH"
	.align	4
	.sectionentsize	8
	.align		4
        /*0000*/ 	.word	0x00000000
	.align		4
        /*0004*/ 	.word	0xffffffff
	.align		4
        /*0008*/ 	.word	index@(_ZN7cutlass13device_kernelINS_4gemm6kernel13GemmUniversalIN4cute5tupleIJiiiiEEENS1_10collective13CollectiveMmaINS1_34MainloopSm90TmaGmmaWarpSpecializedILi5ENS5_IJNS4_1CILi1EEESB_SB_EEENS1_35KernelTmaWarpSpecializedCooperativeEEENS5_IJNSA_ILi256EEENSA_ILi64EEESG_EEENS_6half_tENS5_IJlSB_lEEESI_SJ_NS4_8TiledMMAINS4_8MMA_AtomIJNS4_4SM904GMMA25MMA_64x64x16_F32F16F16_SSILNSN_5MajorE0ELSP_0ELNSN_7ScaleInE1ELSQ_1EEEEEENS4_6LayoutINS5_IJNSA_ILi2EEESB_SB_EEENS5_IJSB_NSA_ILi0EEESW_EEEEENS5_IJNS4_10UnderscoreESZ_SZ_EEEEENS4_13SM90_TMA_LOADENS4_14ComposedLayoutINS4_7SwizzleILi3ELi4ELi3EEENS4_18smem_ptr_flag_bitsILi16EEENST_INS5_IJNSA_ILi8EEESG_EEENS5_IJSG_SB_EEEEEEEvNS4_8identityES12_S1C_vS1D_EENS_8epilogue10collective6detail29Sm90TmaWarpSpecializedAdapterINS1G_15DefaultEpilogueISI_SJ_SJ_NS1F_6thread17LinearCombinationISI_Li1EffLNS1K_9ScaleType4KindE0ELNS_15FloatRoundStyleE2ESI_EENS1_15EpilogueDefaultEEEEEvvEEEEvNT_6ParamsE)
	.align		4
        /*000c*/ 	.word	index@(__assertfail)
	.align		4
        /*0010*/ 	.word	0x00000000
	.align		4
        /*0014*/ 	.word	0xfffffffe
	.align		4
        /*0018*/ 	.word	0x00000000
	.align		4
        /*001c*/ 	.word	0xfffffffd
	.align		4
        /*0020*/ 	.word	0x00000000
	.align		4
        /*0024*/ 	.word	0xfffffffc


//--------------------- .nv.constant4             --------------------------
	.section	.nv.constant4,"a",@progbits
	.align	8
	.align		8
.nv.constant4:
        /*0000*/ 	.dword	__assertfail
	.align		8
        /*0008*/ 	.dword	__unnamed_1
	.align		8
        /*0010*/ 	.dword	_ZN40_INTERNAL_f2e40236_4_k_cu_a0ab6411_245094cuda3std3__45__cpo5beginE
	.align		8
        /*0018*/ 	.dword	_ZN40_INTERNAL_f2e40236_4_k_cu_a0ab6411_245094cuda3std3__45__cpo3endE
	.align		8
        /*0020*/ 	.dword	_ZN40_INTERNAL_f2e40236_4_k_cu_a0ab6411_245094cuda3std3__45__cpo6cbeginE
	.align		8
        /*0028*/ 	.dword	_ZN40_INTERNAL_f2e40236_4_k_cu_a0ab6411_245094cuda3std3__45__cpo4cendE
	.align		8
        /*0030*/ 	.dword	_ZN40_INTERNAL_f2e40236_4_k_cu_a0ab6411_245094cuda3std3__442_GLOBAL__N__f2e40236_4_k_cu_a0ab6411_245096ignoreE
	.align		8
        /*0038*/ 	.dword	_ZN40_INTERNAL_f2e40236_4_k_cu_a0ab6411_245094cuda3std3__419piecewise_constructE
	.align		8
        /*0040*/ 	.dword	_ZN40_INTERNAL_f2e40236_4_k_cu_a0ab6411_245094cuda3std3__48in_placeE
	.align		8
        /*0048*/ 	.dword	_ZN40_INTERNAL_f2e40236_4_k_cu_a0ab6411_245094cuda3std6ranges3__45__cpo4swapE
	.align		8
        /*0050*/ 	.dword	_ZN40_INTERNAL_f2e40236_4_k_cu_a0ab6411_245094cuda3std6ranges3__45__cpo9iter_moveE
	.align		8
        /*0058*/ 	.dword	_ZN40_INTERNAL_f2e40236_4_k_cu_a0ab6411_245094cute7productE
	.align		8
        /*0060*/ 	.dword	_ZN40_INTERNAL_f2e40236_4_k_cu_a0ab6411_245094cute1_E
	.align		8
        /*0068*/ 	.dword	$str$22
	.align		8
        /*0070*/ 	.dword	$str$23


//--------------------- .text._ZN7cutlass13device_kernelINS_4gemm6kernel13GemmUniversalIN4cute5tupleIJiiiiEEENS1_10collective13CollectiveMmaINS1_34MainloopSm90TmaGmmaWarpSpecializedILi5ENS5_IJNS4_1CILi1EEESB_SB_EEENS1_35KernelTmaWarpSpecializedCooperativeEEENS5_IJNSA_ILi256EEENSA_ILi64EEESG_EEENS_6half_tENS5_IJlSB_lEEESI_SJ_NS4_8TiledMMAINS4_8MMA_AtomIJNS4_4SM904GMMA25MMA_64x64x16_F32F16F16_SSILNSN_5MajorE0ELSP_0ELNSN_7ScaleInE1ELSQ_1EEEEEENS4_6LayoutINS5_IJNSA_ILi2EEESB_SB_EEENS5_IJSB_NSA_ILi0EEESW_EEEEENS5_IJNS4_10UnderscoreESZ_SZ_EEEEENS4_13SM90_TMA_LOADENS4_14ComposedLayoutINS4_7SwizzleILi3ELi4ELi3EEENS4_18smem_ptr_flag_bitsILi16EEENST_INS5_IJNSA_ILi8EEESG_EEENS5_IJSG_SB_EEEEEEEvNS4_8identityES12_S1C_vS1D_EENS_8epilogue10collective6detail29Sm90TmaWarpSpecializedAdapterINS1G_15DefaultEpilogueISI_SJ_SJ_NS1F_6thread17LinearCombinationISI_Li1EffLNS1K_9ScaleType4KindE0ELNS_15FloatRoundStyleE2ESI_EENS1_15EpilogueDefaultEEEEEvvEEEEvNT_6ParamsE --------------------------
	.section	.text._ZN7cutlass13device_kernelINS_4gemm6kernel13GemmUniversalIN4cute5tupleIJiiiiEEENS1_10collective13CollectiveMmaINS1_34MainloopSm90TmaGmmaWarpSpecializedILi5ENS5_IJNS4_1CILi1EEESB_SB_EEENS1_35KernelTmaWarpSpecializedCooperativeEEENS5_IJNSA_ILi256EEENSA_ILi64EEESG_EEENS_6half_tENS5_IJlSB_lEEESI_SJ_NS4_8TiledMMAINS4_8MMA_AtomIJNS4_4SM904GMMA25MMA_64x64x16_F32F16F16_SSILNSN_5MajorE0ELSP_0ELNSN_7ScaleInE1ELSQ_1EEEEEENS4_6LayoutINS5_IJNSA_ILi2EEESB_SB_EEENS5_IJSB_NSA_ILi0EEESW_EEEEENS5_IJNS4_10UnderscoreESZ_SZ_EEEEENS4_13SM90_TMA_LOADENS4_14ComposedLayoutINS4_7SwizzleILi3ELi4ELi3EEENS4_18smem_ptr_flag_bitsILi16EEENST_INS5_IJNSA_ILi8EEESG_EEENS5_IJSG_SB_EEEEEEEvNS4_8identityES12_S1C_vS1D_EENS_8epilogue10collective6detail29Sm90TmaWarpSpecializedAdapterINS1G_15DefaultEpilogueISI_SJ_SJ_NS1F_6thread17LinearCombinationISI_Li1EffLNS1K_9ScaleType4KindE0ELNS_15FloatRoundStyleE2ESI_EENS1_15EpilogueDefaultEEEEEvvEEEEvNT_6ParamsE,"ax",@progbits
	.align	128
.text._ZN7cutlass13device_kernelINS_4gemm6kernel13GemmUniversalIN4cute5tupleIJiiiiEEENS1_10collective13CollectiveMmaINS1_34MainloopSm90TmaGmmaWarpSpecializedILi5ENS5_IJNS4_1CILi1EEESB_SB_EEENS1_35KernelTmaWarpSpecializedCooperativeEEENS5_IJNSA_ILi256EEENSA_ILi64EEESG_EEENS_6half_tENS5_IJlSB_lEEESI_SJ_NS4_8TiledMMAINS4_8MMA_AtomIJNS4_4SM904GMMA25MMA_64x64x16_F32F16F16_SSILNSN_5MajorE0ELSP_0ELNSN_7ScaleInE1ELSQ_1EEEEEENS4_6LayoutINS5_IJNSA_ILi2EEESB_SB_EEENS5_IJSB_NSA_ILi0EEESW_EEEEENS5_IJNS4_10UnderscoreESZ_SZ_EEEEENS4_13SM90_TMA_LOADENS4_14ComposedLayoutINS4_7SwizzleILi3ELi4ELi3EEENS4_18smem_ptr_flag_bitsILi16EEENST_INS5_IJNSA_ILi8EEESG_EEENS5_IJSG_SB_EEEEEEEvNS4_8identityES12_S1C_vS1D_EENS_8epilogue10collective6detail29Sm90TmaWarpSpecializedAdapterINS1G_15DefaultEpilogueISI_SJ_SJ_NS1F_6thread17LinearCombinationISI_Li1EffLNS1K_9ScaleType4KindE0ELNS_15FloatRoundStyleE2ESI_EENS1_15EpilogueDefaultEEEEEvvEEEEvNT_6ParamsE:
        .type           _ZN7cutlass13device_kernelINS_4gemm6kernel13GemmUniversalIN4cute5tupleIJiiiiEEENS1_10collective13CollectiveMmaINS1_34MainloopSm90TmaGmmaWarpSpecializedILi5ENS5_IJNS4_1CILi1EEESB_SB_EEENS1_35KernelTmaWarpSpecializedCooperativeEEENS5_IJNSA_ILi256EEENSA_ILi64EEESG_EEENS_6half_tENS5_IJlSB_lEEESI_SJ_NS4_8TiledMMAINS4_8MMA_AtomIJNS4_4SM904GMMA25MMA_64x64x16_F32F16F16_SSILNSN_5MajorE0ELSP_0ELNSN_7ScaleInE1ELSQ_1EEEEEENS4_6LayoutINS5_IJNSA_ILi2EEESB_SB_EEENS5_IJSB_NSA_ILi0EEESW_EEEEENS5_IJNS4_10UnderscoreESZ_SZ_EEEEENS4_13SM90_TMA_LOADENS4_14ComposedLayoutINS4_7SwizzleILi3ELi4ELi3EEENS4_18smem_ptr_flag_bitsILi16EEENST_INS5_IJNSA_ILi8EEESG_EEENS5_IJSG_SB_EEEEEEEvNS4_8identityES12_S1C_vS1D_EENS_8epilogue10collective6detail29Sm90TmaWarpSpecializedAdapterINS1G_15DefaultEpilogueISI_SJ_SJ_NS1F_6thread17LinearCombinationISI_Li1EffLNS1K_9ScaleType4KindE0ELNS_15FloatRoundStyleE2ESI_EENS1_15EpilogueDefaultEEEEEvvEEEEvNT_6ParamsE,@function
        .size           _ZN7cutlass13device_kernelINS_4gemm6kernel13GemmUniversalIN4cute5tupleIJiiiiEEENS1_10collective13CollectiveMmaINS1_34MainloopSm90TmaGmmaWarpSpecializedILi5ENS5_IJNS4_1CILi1EEESB_SB_EEENS1_35KernelTmaWarpSpecializedCooperativeEEENS5_IJNSA_ILi256EEENSA_ILi64EEESG_EEENS_6half_tENS5_IJlSB_lEEESI_SJ_NS4_8TiledMMAINS4_8MMA_AtomIJNS4_4SM904GMMA25MMA_64x64x16_F32F16F16_SSILNSN_5MajorE0ELSP_0ELNSN_7ScaleInE1ELSQ_1EEEEEENS4_6LayoutINS5_IJNSA_ILi2EEESB_SB_EEENS5_IJSB_NSA_ILi0EEESW_EEEEENS5_IJNS4_10UnderscoreESZ_SZ_EEEEENS4_13SM90_TMA_LOADENS4_14ComposedLayoutINS4_7SwizzleILi3ELi4ELi3EEENS4_18smem_ptr_flag_bitsILi16EEENST_INS5_IJNSA_ILi8EEESG_EEENS5_IJSG_SB_EEEEEEEvNS4_8identityES12_S1C_vS1D_EENS_8epilogue10collective6detail29Sm90TmaWarpSpecializedAdapterINS1G_15DefaultEpilogueISI_SJ_SJ_NS1F_6thread17LinearCombinationISI_Li1EffLNS1K_9ScaleType4KindE0ELNS_15FloatRoundStyleE2ESI_EENS1_15EpilogueDefaultEEEEEvvEEEEvNT_6ParamsE,(.L_x_194 - _ZN7cutlass13device_kernelINS_4gemm6kernel13GemmUniversalIN4cute5tupleIJiiiiEEENS1_10collective13CollectiveMmaINS1_34MainloopSm90TmaGmmaWarpSpecializedILi5ENS5_IJNS4_1CILi1EEESB_SB_EEENS1_35KernelTmaWarpSpecializedCooperativeEEENS5_IJNSA_ILi256EEENSA_ILi64EEESG_EEENS_6half_tENS5_IJlSB_lEEESI_SJ_NS4_8TiledMMAINS4_8MMA_AtomIJNS4_4SM904GMMA25MMA_64x64x16_F32F16F16_SSILNSN_5MajorE0ELSP_0ELNSN_7ScaleInE1ELSQ_1EEEEEENS4_6LayoutINS5_IJNSA_ILi2EEESB_SB_EEENS5_IJSB_NSA_ILi0EEESW_EEEEENS5_IJNS4_10UnderscoreESZ_SZ_EEEEENS4_13SM90_TMA_LOADENS4_14ComposedLayoutINS4_7SwizzleILi3ELi4ELi3EEENS4_18smem_ptr_flag_bitsILi16EEENST_INS5_IJNSA_ILi8EEESG_EEENS5_IJSG_SB_EEEEEEEvNS4_8identityES12_S1C_vS1D_EENS_8epilogue10collective6detail29Sm90TmaWarpSpecializedAdapterINS1G_15DefaultEpilogueISI_SJ_SJ_NS1F_6thread17LinearCombinationISI_Li1EffLNS1K_9ScaleType4KindE0ELNS_15FloatRoundStyleE2ESI_EENS1_15EpilogueDefaultEEEEEvvEEEEvNT_6ParamsE)
        .other          _ZN7cutlass13device_kernelINS_4gemm6kernel13GemmUniversalIN4cute5tupleIJiiiiEEENS1_10collective13CollectiveMmaINS1_34MainloopSm90TmaGmmaWarpSpecializedILi5ENS5_IJNS4_1CILi1EEESB_SB_EEENS1_35KernelTmaWarpSpecializedCooperativeEEENS5_IJNSA_ILi256EEENSA_ILi64EEESG_EEENS_6half_tENS5_IJlSB_lEEESI_SJ_NS4_8TiledMMAINS4_8MMA_AtomIJNS4_4SM904GMMA25MMA_64x64x16_F32F16F16_SSILNSN_5MajorE0ELSP_0ELNSN_7ScaleInE1ELSQ_1EEEEEENS4_6LayoutINS5_IJNSA_ILi2EEESB_SB_EEENS5_IJSB_NSA_ILi0EEESW_EEEEENS5_IJNS4_10UnderscoreESZ_SZ_EEEEENS4_13SM90_TMA_LOADENS4_14ComposedLayoutINS4_7SwizzleILi3ELi4ELi3EEENS4_18smem_ptr_flag_bitsILi16EEENST_INS5_IJNSA_ILi8EEESG_EEENS5_IJSG_SB_EEEEEEEvNS4_8identityES12_S1C_vS1D_EENS_8epilogue10collective6detail29Sm90TmaWarpSpecializedAdapterINS1G_15DefaultEpilogueISI_SJ_SJ_NS1F_6thread17LinearCombinationISI_Li1EffLNS1K_9ScaleType4KindE0ELNS_15FloatRoundStyleE2ESI_EENS1_15EpilogueDefaultEEEEEvvEEEEvNT_6ParamsE,@"STO_CUDA_ENTRY STV_DEFAULT"
_ZN7cutlass13device_kernelINS_4gemm6kernel13GemmUniversalIN4cute5tupleIJiiiiEEENS1_10collective13CollectiveMmaINS1_34MainloopSm90TmaGmmaWarpSpecializedILi5ENS5_IJNS4_1CILi1EEESB_SB_EEENS1_35KernelTmaWarpSpecializedCooperativeEEENS5_IJNSA_ILi256EEENSA_ILi64EEESG_EEENS_6half_tENS5_IJlSB_lEEESI_SJ_NS4_8TiledMMAINS4_8MMA_AtomIJNS4_4SM904GMMA25MMA_64x64x16_F32F16F16_SSILNSN_5MajorE0ELSP_0ELNSN_7ScaleInE1ELSQ_1EEEEEENS4_6LayoutINS5_IJNSA_ILi2EEESB_SB_EEENS5_IJSB_NSA_ILi0EEESW_EEEEENS5_IJNS4_10UnderscoreESZ_SZ_EEEEENS4_13SM90_TMA_LOADENS4_14ComposedLayoutINS4_7SwizzleILi3ELi4ELi3EEENS4_18smem_ptr_flag_bitsILi16EEENST_INS5_IJNSA_ILi8EEESG_EEENS5_IJSG_SB_EEEEEEEvNS4_8identityES12_S1C_vS1D_EENS_8epilogue10collective6detail29Sm90TmaWarpSpecializedAdapterINS1G_15DefaultEpilogueISI_SJ_SJ_NS1F_6thread17LinearCombinationISI_Li1EffLNS1K_9ScaleType4KindE0ELNS_15FloatRoundStyleE2ESI_EENS1_15EpilogueDefaultEEEEEvvEEEEvNT_6ParamsE:
[----:B------:R-:W0:Y:S01]  /*0000*/  LDC R1, c[0x0][0x28] ;  /* 0x00000a00ff017b82 */ /* 0x000e220000000800 */
[----:B------:R-:W1:Y:S01]  /*0010*/  S2R R18, SR_TID.X ;  /* 0x0000000000127919 */ /* 0x000e620000002100 */
[----:B------:R-:W-:Y:S01]  /*0020*/  ELECT P0, URZ, PT ;  /* 0x00000000003f782f */ /* 0x000fe20003800000 */
[----:B------:R-:W-:Y:S01]  /*0030*/  BSSY B0, `(.L_x_0) ;  /* 0x000000f000007945 */ /* 0x000fe20003800000 */
[--C-:B-1----:R-:W-:Y:S02]  /*0040*/  SHF.R.U32.HI R0, RZ, 0x5, R18.reuse ;  /* 0x00000005ff007819 */ /* 0x102fe40000011612 */
[----:B------:R-:W-:-:S03]  /*0050*/  SHF.R.U32.HI R22, RZ, 0x7, R18 ;  /* 0x00000007ff167819 */ /* 0x000fc60000011612 */
[----:B------:R-:W1:Y:S04]  /*0060*/  SHFL.IDX PT, R5, R0, RZ, 0x1f ;  /* 0x00001fff00057589 */ /* 0x000e6800000e0000 */
[----:B------:R2:W3:Y:S01]  /*0070*/  SHFL.IDX PT, R8, R22, RZ, 0x1f ;  /* 0x00001fff16087589 */ /* 0x0004e200000e0000 */
[----:B-1----:R-:W-:-:S13]  /*0080*/  ISETP.NE.OR P0, PT, R5, RZ, !P0 ;  /* 0x000000ff0500720c */ /* 0x002fda0004705670 */
[----:B0-23--:R-:W-:Y:S05]  /*0090*/  @P0 BRA `(.L_x_1) ;  /* 0x0000000000200947 */ /* 0x00dfea0003800000 */
[----:B------:R-:W-:Y:S02]  /*00a0*/  ULDC.64 UR4, c[0x0][0x198] ;  /* 0x0000660000047ab9 */ /* 0x000fe40000000a00 */
[----:B------:R-:W-:Y:S02]  /*00b0*/  UIADD3 UR6, UP0, UR4, 0xf0, URZ ;  /* 0x000000f004067890 */ /* 0x000fe4000ff1e03f */
[----:B------:R-:W-:Y:S02]  /*00c0*/  UIADD3 UR4, UP1, UR4, 0x1f0, URZ ;  /* 0x000001f004047890 */ /* 0x000fe4000ff3e03f */
[----:B------:R-:W-:Y:S02]  /*00d0*/  UIADD3.X UR7, URZ, UR5, URZ, UP0, !UPT ;  /* 0x000000053f077290 */ /* 0x000fe400087fe43f */
[----:B------:R-:W-:-:S07]  /*00e0*/  UIADD3.X UR5, URZ, UR5, URZ, UP1, !UPT ;  /* 0x000000053f057290 */ /* 0x000fce0008ffe43f */
[----:B------:R0:W-:Y:S02]  /*00f0*/  UTMACCTL.PF [UR6] ;  /* 0x00000000060079b9 */ /* 0x0001e40008040000 */
[----:B------:R0:W-:Y:S02]  /*0100*/  UTMACCTL.PF [UR4] ;  /* 0x00000000040079b9 */ /* 0x0001e40008040000 */
[----:B0-----:R-:W-:Y:S01]  /*0110*/  NOP ;  /* 0x0000000000007918 */ /* 0x001fe20000000000 */
.L_x_1:
[----:B------:R-:W-:Y:S05]  /*0120*/  BSYNC B0 ;  /* 0x0000000000007941 */ /* 0x000fea0003800000 */
.L_x_0:
[----:B------:R-:W0:Y:S02]  /*0130*/  SHFL.IDX PT, R2, R0, RZ, 0x1f ;  /* 0x00001fff00027589 */ /* 0x000e2400000e0000 */
[----:B0-----:R-:W-:-:S13]  /*0140*/  ISETP.NE.AND P0, PT, R2, RZ, PT ;  /* 0x000000ff0200720c */ /* 0x001fda0003f05270 */
[----:B------:R-:W-:Y:S05]  /*0150*/  @P0 BRA `(.L_x_2) ;  /* 0x0000000000600947 */ /* 0x000fea0003800000 */
[----:B------:R-:W0:Y:S01]  /*0160*/  S2UR UR8, SR_CgaCtaId ;  /* 0x00000000000879c3 */ /* 0x000e220000008800 */
[----:B------:R-:W-:Y:S01]  /*0170*/  UMOV UR4, 0x400 ;  /* 0x0000040000047882 */ /* 0x000fe20000000000 */
[----:B------:R-:W-:Y:S01]  /*0180*/  UMOV UR5, 0x1 ;  /* 0x0000000100057882 */ /* 0x000fe20000000000 */
[----:B------:R-:W-:Y:S01]  /*0190*/  UMOV UR6, 0x100 ;  /* 0x0000010000067882 */ /* 0x000fe20000000000 */
[----:B------:R-:W-:Y:S01]  /*01a0*/  ELECT P0, URZ, PT ;  /* 0x00000000003f782f */ /* 0x000fe20003800000 */
[----:B------:R-:W-:-:S04]  /*01b0*/  UIADD3 UR6, -UR6, 0x100000, URZ ;  /* 0x0010000006067890 */ /* 0x000fc8000fffe13f */
[----:B------:R-:W-:Y:S02]  /*01c0*/  USHF.L.U32 UR7, UR6, 0xb, URZ ;  /* 0x0000000b06077899 */ /* 0x000fe4000800063f */
[----:B------:R-:W-:Y:S02]  /*01d0*/  USHF.L.U32 UR6, UR6, 0x1, URZ ;  /* 0x0000000106067899 */ /* 0x000fe4000800063f */
[----:B0-----:R-:W-:Y:S02]  /*01e0*/  ULEA UR8, UR8, UR4, 0x18 ;  /* 0x0000000408087291 */ /* 0x001fe4000f8ec03f */
[----:B------:R-:W-:-:S04]  /*01f0*/  UIADD3 UR4, -UR5, 0x100000, URZ ;  /* 0x0010000005047890 */ /* 0x000fc8000fffe13f */
[----:B------:R-:W-:Y:S02]  /*0200*/  USHF.L.U32 UR5, UR4, 0xb, URZ ;  /* 0x0000000b04057899 */ /* 0x000fe4000800063f */
[----:B------:R-:W-:Y:S01]  /*0210*/  USHF.L.U32 UR4, UR4, 0x1, URZ ;  /* 0x0000000104047899 */ /* 0x000fe2000800063f */
[----:B------:R-:W0:Y:S11]  /*0220*/  FENCE.VIEW.ASYNC.S ;  /* 0x00000000000073c6 */ /* 0x000e360000000000 */
[----:B0-----:R0:W1:Y:S01]  /*0230*/  SYNCS.EXCH.64 URZ, [UR8], UR4 ;  /* 0x00000004083f75b2 */ /* 0x0010620008000100 */
[----:B------:R0:W2:Y:S01]  /*0240*/  SYNCS.EXCH.64 URZ, [UR8+0x28], UR6 ;  /* 0x00002806083f75b2 */ /* 0x0000a20008000100 */
[----:B------:R0:W3:Y:S01]  /*0250*/  SYNCS.EXCH.64 URZ, [UR8+0x8], UR4 ;  /* 0x00000804083f75b2 */ /* 0x0000e20008000100 */
[----:B------:R0:W4:Y:S01]  /*0260*/  SYNCS.EXCH.64 URZ, [UR8+0x30], UR6 ;  /* 0x00003006083f75b2 */ /* 0x0001220008000100 */
[----:B------:R0:W0:Y:S01]  /*0270*/  SYNCS.EXCH.64 URZ, [UR8+0x10], UR4 ;  /* 0x00001004083f75b2 */ /* 0x0000220008000100 */
[----:B------:R0:W0:Y:S01]  /*0280*/  SYNCS.EXCH.64 URZ, [UR8+0x38], UR6 ;  /* 0x00003806083f75b2 */ /* 0x0000220008000100 */
[----:B------:R0:W0:Y:S01]  /*0290*/  SYNCS.EXCH.64 URZ, [UR8+0x18], UR4 ;  /* 0x00001804083f75b2 */ /* 0x0000220008000100 */
[----:B------:R0:W0:Y:S01]  /*02a0*/  SYNCS.EXCH.64 URZ, [UR8+0x40], UR6 ;  /* 0x00004006083f75b2 */ /* 0x0000220008000100 */
[----:B------:R0:W0:Y:S01]  /*02b0*/  SYNCS.EXCH.64 URZ, [UR8+0x20], UR4 ;  /* 0x00002004083f75b2 */ /* 0x0000220008000100 */
[----:B------:R0:W0:Y:S01]  /*02c0*/  SYNCS.EXCH.64 URZ, [UR8+0x48], UR6 ;  /* 0x00004806083f75b2 */ /* 0x0000220008000100 */
[----:B------:R-:W-:Y:S01]  /*02d0*/  NOP ;  /* 0x0000000000007918 */ /* 0x000fe20000000000 */
.L_x_2:
[----:B------:R-:W5:Y:S01]  /*02e0*/  SHFL.IDX PT, R0, R0, RZ, 0x1f ;  /* 0x00001fff00007589 */ /* 0x000f6200000e0000 */
[----:B------:R-:W1:Y:S01]  /*02f0*/  LDC R2, c[0x0][0x65c] ;  /* 0x00019700ff027b82 */ /* 0x000e620000000800 */
[----:B------:R-:W-:Y:S02]  /*0300*/  ELECT P0, URZ, PT ;  /* 0x00000000003f782f */ /* 0x000fe40003800000 */
[----:B------:R-:W-:Y:S01]  /*0310*/  LOP3.LUT R6, R6, 0xfffff7ff, RZ, 0xc0, !PT ;  /* 0xfffff7ff06067812 */ /* 0x000fe200078ec0ff */
[----:B------:R-:W2:Y:S01]  /*0320*/  S2R R3, SR_CTAID.Y ;  /* 0x0000000000037919 */ /* 0x000ea20000002600 */
[----:B0-----:R-:W-:Y:S01]  /*0330*/  UMOV UR4, 0x20 ;  /* 0x0000002000047882 */ /* 0x001fe20000000000 */
[----:B------:R-:W-:Y:S01]  /*0340*/  ISETP.NE.AND P2, PT, R8, RZ, PT ;  /* 0x000000ff0800720c */ /* 0x000fe20003f45270 */
[----:B------:R-:W-:Y:S01]  /*0350*/  NOP ;  /* 0x0000000000007918 */ /* 0x000fe20000000000 */
[----:B------:R-:W0:Y:S01]  /*0360*/  S2R R4, SR_CTAID.X ;  /* 0x0000000000047919 */ /* 0x000e220000002500 */
[----:B------:R-:W-:Y:S01]  /*0370*/  NOP ;  /* 0x0000000000007918 */ /* 0x000fe20000000000 */
[----:B-----5:R-:W-:-:S02]  /*0380*/  ISETP.NE.OR P0, PT, R0, RZ, !P0 ;  /* 0x000000ff0000720c */ /* 0x020fc40004705670 */
[----:B-1----:R-:W-:-:S11]  /*0390*/  ISETP.NE.AND P3, PT, R2, 0x1, PT ;  /* 0x000000010200780c */ /* 0x002fd60003f65270 */
[----:B------:R-:W-:Y:S01]  /*03a0*/  VOTEU.ALL UP0, P0 ;  /* 0x00000000003f7886 */ /* 0x000fe20000000000 */
[----:B------:R-:W-:Y:S01]  /*03b0*/  VOTEU.ALL UP1, P0 ;  /* 0x00000000003f7886 */ /* 0x000fe20000020000 */
[----:B------:R-:W-:Y:S01]  /*03c0*/  @P3 LOP3.LUT R6, R6, 0x800, RZ, 0xfc, !PT ;  /* 0x0000080006063812 */ /* 0x000fe200078efcff */
[----:B------:R-:W0:Y:S01]  /*03d0*/  @P3 LDC R17, c[0x0][0x10] ;  /* 0x00000400ff113b82 */ /* 0x000e220000000800 */
[----:B------:R-:W-:Y:S01]  /*03e0*/  SHF.R.S32.HI R6, RZ, 0x1f, R5 ;  /* 0x0000001fff067819 */ /* 0x000fe20000011405 */
[----:B------:R-:W-:Y:S01]  /*03f0*/  @!UP0 UMOV UR6, 0x400 ;  /* 0x0000040000068882 */ /* 0x000fe20000000000 */
[----:B------:R-:W-:-:S04]  /*0400*/  @!UP0 UIADD3 UR4, -UR4, 0x100000, URZ ;  /* 0x0010000004048890 */ /* 0x000fc8000fffe13f */
[----:B------:R-:W-:Y:S02]  /*0410*/  @!UP0 USHF.L.U32 UR5, UR4, 0xb, URZ ;  /* 0x0000000b04058899 */ /* 0x000fe4000800063f */
[----:B------:R-:W-:Y:S01]  /*0420*/  @!UP0 USHF.L.U32 UR4, UR4, 0x1, URZ ;  /* 0x0000000104048899 */ /* 0x000fe2000800063f */
[----:B------:R-:W-:Y:S01]  /*0430*/  @P3 IMAD.MOV.U32 R7, RZ, RZ, RZ ;  /* 0x000000ffff073224 */ /* 0x000fe200078e00ff */
[----:B------:R-:W-:Y:S01]  /*0440*/  LEA.HI R6, R6, R5, RZ, 0x2 ;  /* 0x0000000506067211 */ /* 0x000fe200078f10ff */
[----:B------:R-:W-:Y:S01]  /*0450*/  @P3 IMAD.MOV.U32 R11, RZ, RZ, RZ ;  /* 0x000000ffff0b3224 */ /* 0x000fe200078e00ff */
[----:B------:R-:W1:Y:S02]  /*0460*/  @!UP0 S2UR UR7, SR_CgaCtaId ;  /* 0x00000000000789c3 */ /* 0x000e640000008800 */
[----:B------:R-:W-:Y:S01]  /*0470*/  LOP3.LUT R0, R6, 0xfffffffc, RZ, 0xc0, !PT ;  /* 0xfffffffc06007812 */ /* 0x000fe200078ec0ff */
[----:B--2---:R-:W-:-:S04]  /*0480*/  @P3 IMAD.MOV.U32 R6, RZ, RZ, R3 ;  /* 0x000000ffff063224 */ /* 0x004fc800078e0003 */
[----:B------:R-:W-:Y:S01]  /*0490*/  IMAD.IADD R0, R5, 0x1, -R0 ;  /* 0x0000000105007824 */ /* 0x000fe200078e0a00 */
[----:B------:R-:W2:Y:S01]  /*04a0*/  @!P3 LDC R9, c[0x0][0xc] ;  /* 0x00000300ff09bb82 */ /* 0x000ea20000000800 */
[----:B------:R-:W-:Y:S02]  /*04b0*/  IMAD.MOV.U32 R5, RZ, RZ, RZ ;  /* 0x000000ffff057224 */ /* 0x000fe400078e00ff */
[----:B0-----:R-:W-:-:S04]  /*04c0*/  @P3 IMAD.WIDE.U32 R16, R4, R17, R6 ;  /* 0x0000001104103225 */ /* 0x001fc800078e0006 */
[----:B------:R-:W-:Y:S01]  /*04d0*/  @P3 IMAD.IADD R17, R17, 0x1, R11 ;  /* 0x0000000111113824 */ /* 0x000fe200078e020b */
[----:B-1----:R-:W-:Y:S01]  /*04e0*/  @!UP0 ULEA UR6, UR7, UR6, 0x18 ;  /* 0x0000000607068291 */ /* 0x002fe2000f8ec03f */
[----:B------:R-:W-:Y:S01]  /*04f0*/  VOTEU.ALL UP0, P0 ;  /* 0x00000000003f7886 */ /* 0x000fe20000000000 */
[----:B------:R-:W-:-:S04]  /*0500*/  ISETP.NE.AND P0, PT, R0, 0x3, PT ;  /* 0x000000030000780c */ /* 0x000fc80003f05270 */
[----:B------:R-:W-:Y:S01]  /*0510*/  ISETP.EQ.OR P0, PT, R0, RZ, !P0 ;  /* 0x000000ff0000720c */ /* 0x000fe20004702670 */
[----:B--2---:R-:W-:-:S03]  /*0520*/  @!P3 IMAD.WIDE.U32 R6, R9, R3, R4 ;  /* 0x000000030906b225 */ /* 0x004fc600078e0004 */
[C---:B------:R-:W-:Y:S01]  /*0530*/  ISETP.EQ.AND P0, PT, R8.reuse, RZ, P0 ;  /* 0x000000ff0800720c */ /* 0x040fe20000702270 */
[----:B------:R-:W-:Y:S01]  /*0540*/  VIADD R8, R8, 0xffffffff ;  /* 0xffffffff08087836 */ /* 0x000fe20000000000 */
[----:B------:R-:W0:Y:S02]  /*0550*/  FENCE.VIEW.ASYNC.S ;  /* 0x00000000000073c6 */ /* 0x000e240000000000 */
[----:B0-----:R0:W3:Y:S01]  /*0560*/  @!UP0 SYNCS.EXCH.64 URZ, [UR6+0x60], UR4 ;  /* 0x00006004063f85b2 */ /* 0x0010e20008000100 */
[----:B------:R-:W-:Y:S01]  /*0570*/  @!P3 IMAD.MOV.U32 R16, RZ, RZ, R6 ;  /* 0x000000ffff10b224 */ /* 0x000fe200078e0006 */
[----:B------:R-:W-:Y:S01]  /*0580*/  SEL R19, RZ, 0x1, !P0 ;  /* 0x00000001ff137807 */ /* 0x000fe20004000000 */
[----:B------:R-:W-:Y:S01]  /*0590*/  @!P3 IMAD.MOV.U32 R17, RZ, RZ, R7 ;  /* 0x000000ffff11b224 */ /* 0x000fe200078e0007 */
[----:B------:R-:W-:-:S04]  /*05a0*/  ISETP.GE.U32.AND P1, PT, R8, 0x2, PT ;  /* 0x000000020800780c */ /* 0x000fc80003f26070 */
[----:B------:R-:W-:Y:S01]  /*05b0*/  SEL R19, R19, 0x2, P1 ;  /* 0x0000000213137807 */ /* 0x000fe20000800000 */
[----:B------:R0:W3:Y:S01]  /*05c0*/  @!UP1 SYNCS.EXCH.64 URZ, [UR6+0x68], UR4 ;  /* 0x00006804063f95b2 */ /* 0x0000e20008000100 */
[----:B------:R-:W-:Y:S01]  /*05d0*/  NOP ;  /* 0x0000000000007918 */ /* 0x000fe20000000000 */
[----:B---34-:R-:W-:Y:S06]  /*05e0*/  BAR.SYNC.DEFER_BLOCKING 0x0 ;  /* 0x0000000000007b1d */ /* 0x018fec0000010000 */
[----:B------:R-:W-:Y:S05]  /*05f0*/  @!P2 BRA `(.L_x_3) ;  /* 0x0000006c00b4a947 */ /* 0x000fea0003800000 */
[----:B------:R-:W-:-:S13]  /*0600*/  ISETP.GT.U32.AND P0, PT, R8, 0x1, PT ;  /* 0x000000010800780c */ /* 0x000fda0003f04070 */
[----:B0-----:R-:W-:Y:S05]  /*0610*/  @P0 EXIT ;  /* 0x000000000000094d */ /* 0x001fea0003800000 */
[----:B------:R-:W-:Y:S01]  /*0620*/  ULDC.64 UR4, c[0x0][0x650] ;  /* 0x0001940000047ab9 */ /* 0x000fe20000000a00 */
[----:B------:R-:W-:Y:S01]  /*0630*/  PRMT R0, RZ, 0x7610, R0 ;  /* 0x00007610ff007816 */ /* 0x000fe20000000000 */
[----:B------:R-:W-:Y:S01]  /*0640*/  IMAD.MOV.U32 R94, RZ, RZ, -0x1 ;  /* 0xffffffffff5e7424 */ /* 0x000fe200078e00ff */
[----:B------:R-:W-:Y:S01]  /*0650*/  ISETP.GE.U32.AND P0, PT, R16, UR4, PT ;  /* 0x0000000410007c0c */ /* 0x000fe2000bf06070 */
[----:B------:R-:W-:Y:S02]  /*0660*/  IMAD.MOV.U32 R90, RZ, RZ, -0x1 ;  /* 0xffffffffff5a7424 */ /* 0x000fe400078e00ff */
[----:B------:R-:W-:Y:S01]  /*0670*/  IMAD.MOV.U32 R23, RZ, RZ, -0x1 ;  /* 0xffffffffff177424 */ /* 0x000fe200078e00ff */
[----:B------:R-:W-:-:S13]  /*0680*/  ISETP.GE.U32.AND.EX P0, PT, R17, UR5, PT, P0 ;  /* 0x0000000511007c0c */ /* 0x000fda000bf06100 */
[----:B------:R-:W-:Y:S05]  /*0690*/  @P0 BRA `(.L_x_4) ;  /* 0x0000000400540947 */ /* 0x000fea0003800000 */
[----:B------:R-:W0:Y:S01]  /*06a0*/  LDC.64 R14, c[0x0][0x628] ;  /* 0x00018a00ff0e7b82 */ /* 0x000e220000000a00 */
[----:B------:R-:W-:Y:S02]  /*06b0*/  IMAD.MOV.U32 R6, RZ, RZ, R16 ;  /* 0x000000ffff067224 */ /* 0x000fe400078e0010 */
[----:B------:R-:W-:-:S05]  /*06c0*/  IMAD.MOV.U32 R7, RZ, RZ, R17 ;  /* 0x000000ffff077224 */ /* 0x000fca00078e0011 */
[----:B------:R-:W1:Y:S08]  /*06d0*/  LDC R0, c[0x0][0x630] ;  /* 0x00018c00ff007b82 */ /* 0x000e700000000800 */
[----:B------:R-:W2:Y:S01]  /*06e0*/  LDC.64 R20, c[0x0][0x620] ;  /* 0x00018800ff147b82 */ /* 0x000ea20000000a00 */
[----:B0-----:R-:W-:-:S04]  /*06f0*/  ISETP.NE.U32.AND P0, PT, R14, RZ, PT ;  /* 0x000000ff0e00720c */ /* 0x001fc80003f05070 */
[----:B------:R-:W-:-:S13]  /*0700*/  ISETP.NE.AND.EX P0, PT, R15, RZ, PT, P0 ;  /* 0x000000ff0f00720c */ /* 0x000fda0003f05300 */
[----:B-12---:R-:W-:Y:S05]  /*0710*/  @!P0 BRA `(.L_x_5) ;  /* 0x0000000000288947 */ /* 0x006fea0003800000 */
[----:B------:R-:W0:Y:S02]  /*0720*/  LDC R11, c[0x0][0x634] ;  /* 0x00018d00ff0b7b82 */ /* 0x000e240000000800 */
[----:B0-----:R-:W-:-:S05]  /*0730*/  IADD3 R11, P0, R16, R11, RZ ;  /* 0x0000000b100b7210 */ /* 0x001fca0007f1e0ff */
[----:B------:R-:W-:-:S04]  /*0740*/  IMAD.X R13, RZ, RZ, R17, P0 ;  /* 0x000000ffff0d7224 */ /* 0x000fc800000e0611 */
[----:B------:R-:W-:-:S04]  /*0750*/  IMAD.WIDE.U32 R6, R13, R14, RZ ;  /* 0x0000000e0d067225 */ /* 0x000fc800078e00ff */
[----:B------:R-:W-:-:S04]  /*0760*/  IMAD.WIDE.U32 R8, P0, R11, R15, R6 ;  /* 0x0000000f0b087225 */ /* 0x000fc80007800006 */
[----:B------:R-:W-:-:S04]  /*0770*/  IMAD.WIDE.U32 R6, R11, R14, RZ ;  /* 0x0000000e0b067225 */ /* 0x000fc800078e00ff */
[----:B------:R-:W-:Y:S01]  /*0780*/  IMAD.X R11, RZ, RZ, RZ, P0 ;  /* 0x000000ffff0b7224 */ /* 0x000fe200000e06ff */
[----:B------:R-:W-:Y:S01]  /*0790*/  IADD3 RZ, P0, R7, R8, RZ ;  /* 0x0000000807ff7210 */ /* 0x000fe20007f1e0ff */
[----:B------:R-:W-:-:S04]  /*07a0*/  IMAD.MOV.U32 R10, RZ, RZ, R9 ;  /* 0x000000ffff0a7224 */ /* 0x000fc800078e0009 */
[----:B------:R-:W-:-:S08]  /*07b0*/  IMAD.WIDE.U32.X R6, R13, R15, R10, P0 ;  /* 0x0000000f0d067225 */ /* 0x000fd000000e040a */
.L_x_5:
[-CC-:B------:R-:W-:Y:S01]  /*07c0*/  SHF.R.U64 R23, R6, R0.reuse, R7.reuse ;  /* 0x0000000006177219 */ /* 0x180fe20000001207 */
[----:B------:R-:W0:Y:S01]  /*07d0*/  LDC R10, c[0x0][0x618] ;  /* 0x00018600ff0a7b82 */ /* 0x000e220000000800 */
[----:B------:R-:W-:Y:S01]  /*07e0*/  SHF.R.U32.HI R5, RZ, R0, R7 ;  /* 0x00000000ff057219 */ /* 0x000fe20000011607 */
[----:B------:R-:W-:Y:S01]  /*07f0*/  ULDC UR4, c[0x0][0x150] ;  /* 0x0000540000047ab9 */ /* 0x000fe20000000800 */
[----:B------:R-:W-:Y:S02]  /*0800*/  IADD3 R9, P0, RZ, -R23, RZ ;  /* 0x80000017ff097210 */ /* 0x000fe40007f1e0ff */
[----:B------:R-:W-:-:S03]  /*0810*/  I2FP.F32.U32 R0, R4 ;  /* 0x0000000400007245 */ /* 0x000fc60000201000 */
[----:B------:R-:W1:Y:S01]  /*0820*/  LDC.64 R28, c[0x0][0x640] ;  /* 0x00019000ff1c7b82 */ /* 0x000e620000000a00 */
[----:B------:R-:W-:Y:S02]  /*0830*/  IMAD.X R11, RZ, RZ, ~R5, P0 ;  /* 0x000000ffff0b7224 */ /* 0x000fe400000e0e05 */
[----:B------:R-:W-:Y:S01]  /*0840*/  FMUL R0, R0, UR4 ;  /* 0x0000000400007c20 */ /* 0x000fe20008400000 */
[----:B------:R-:W-:Y:S01]  /*0850*/  IMAD.WIDE.U32 R6, R9, R20, R16 ;  /* 0x0000001409067225 */ /* 0x000fe200078e0010 */
[----:B------:R-:W-:-:S03]  /*0860*/  ULDC UR4, c[0x0][0x154] ;  /* 0x0000550000047ab9 */ /* 0x000fc60000000800 */
[----:B------:R-:W-:Y:S01]  /*0870*/  IMAD R8, R11, R20, RZ ;  /* 0x000000140b087224 */ /* 0x000fe200078e02ff */
[----:B------:R-:W2:Y:S01]  /*0880*/  LDC R5, c[0x0][0x144] ;  /* 0x00005100ff057b82 */ /* 0x000ea20000000800 */
[----:B------:R-:W3:Y:S02]  /*0890*/  F2I.U32.TRUNC.NTZ R0, R0 ;  /* 0x0000000000007305 */ /* 0x000ee4000020f000 */
[----:B------:R-:W-:-:S04]  /*08a0*/  IMAD R9, R9, R21, R8 ;  /* 0x0000001509097224 */ /* 0x000fc800078e0208 */
[----:B------:R-:W-:Y:S01]  /*08b0*/  IMAD.IADD R7, R7, 0x1, R9 ;  /* 0x0000000107077824 */ /* 0x000fe200078e0209 */
[----:B------:R-:W4:Y:S01]  /*08c0*/  LDC R12, c[0x0][0x608] ;  /* 0x00018200ff0c7b82 */ /* 0x000f220000000800 */
[----:B------:R-:W-:-:S03]  /*08d0*/  IMAD.MOV.U32 R9, RZ, RZ, -0x1 ;  /* 0xffffffffff097424 */ /* 0x000fc600078e00ff */
[-CC-:B0-----:R-:W-:Y:S02]  /*08e0*/  SHF.R.U64 R20, R6, R10.reuse, R7.reuse ;  /* 0x0000000a06147219 */ /* 0x181fe40000001207 */
[----:B------:R-:W-:Y:S02]  /*08f0*/  I2FP.F32.U32 R6, R3 ;  /* 0x0000000300067245 */ /* 0x000fe40000201000 */
[----:B------:R-:W0:Y:S01]  /*0900*/  LDC R26, c[0x0][0x658] ;  /* 0x00019600ff1a7b82 */ /* 0x000e220000000800 */
[----:B-1----:R-:W-:Y:S01]  /*0910*/  ISETP.NE.U32.AND P0, PT, R28, RZ, PT ;  /* 0x000000ff1c00720c */ /* 0x002fe20003f05070 */
[----:B---3--:R-:W-:Y:S01]  /*0920*/  IMAD.MOV R8, RZ, RZ, -R0 ;  /* 0x000000ffff087224 */ /* 0x008fe200078e0a00 */
[----:B------:R-:W-:Y:S01]  /*0930*/  SHF.R.U32.HI R7, RZ, R10, R7 ;  /* 0x0000000aff077219 */ /* 0x000fe20000011607 */
[----:B------:R-:W-:Y:S01]  /*0940*/  FMUL R6, R6, UR4 ;  /* 0x0000000406067c20 */ /* 0x000fe20008400000 */
[----:B------:R-:W-:-:S03]  /*0950*/  ISETP.NE.AND.EX P0, PT, R29, RZ, PT, P0 ;  /* 0x000000ff1d00720c */ /* 0x000fc60003f05300 */
[----:B------:R-:W1:Y:S01]  /*0960*/  LDC R14, c[0x0][0x148] ;  /* 0x00005200ff0e7b82 */ /* 0x000e620000000800 */
[----:B--2---:R-:W-:-:S07]  /*0970*/  IMAD R0, R5, R8, R4 ;  /* 0x0000000805007224 */ /* 0x004fce00078e0204 */
[----:B------:R-:W2:Y:S01]  /*0980*/  LDC R24, c[0x0][0x600] ;  /* 0x00018000ff187b82 */ /* 0x000ea20000000800 */
[-CC-:B----4-:R-:W-:Y:S02]  /*0990*/  SHF.R.U64 R30, R20, R12.reuse, R7.reuse ;  /* 0x0000000c141e7219 */ /* 0x190fe40000001207 */
[----:B------:R-:W-:Y:S01]  /*09a0*/  SHF.R.U32.HI R5, RZ, R12, R7 ;  /* 0x0000000cff057219 */ /* 0x000fe20000011607 */
[----:B------:R-:W-:Y:S01]  /*09b0*/  IMAD.MOV.U32 R7, RZ, RZ, 0x1 ;  /* 0x00000001ff077424 */ /* 0x000fe200078e00ff */
[----:B------:R3:W4:Y:S03]  /*09c0*/  F2I.U32.TRUNC.NTZ R12, R6 ;  /* 0x00000006000c7305 */ /* 0x000726000020f000 */
[----:B------:R-:W1:Y:S01]  /*09d0*/  LDC R15, c[0x0][0x648] ;  /* 0x00019200ff0f7b82 */ /* 0x000e620000000800 */
[-C--:B0-----:R-:W-:Y:S02]  /*09e0*/  SHF.L.U32 R4, R9, R26.reuse, RZ ;  /* 0x0000001a09047219 */ /* 0x081fe400000006ff */
[----:B------:R-:W-:-:S02]  /*09f0*/  SHF.R.U64 R32, R30, R26, R5 ;  /* 0x0000001a1e207219 */ /* 0x000fc40000001205 */
[----:B------:R-:W-:Y:S02]  /*0a00*/  LOP3.LUT R11, RZ, R4, RZ, 0x33, !PT ;  /* 0x00000004ff0b7212 */ /* 0x000fe400078e33ff */
[-C--:B------:R-:W-:Y:S01]  /*0a10*/  SHF.R.U32.HI R5, RZ, R26.reuse, R5 ;  /* 0x0000001aff057219 */ /* 0x080fe20000011605 */
[----:B------:R-:W0:Y:S01]  /*0a20*/  LDC R21, c[0x0][0x638] ;  /* 0x00018e00ff157b82 */ /* 0x000e220000000800 */
[----:B------:R-:W-:Y:S01]  /*0a30*/  SHF.L.U32 R10, R7, R26, RZ ;  /* 0x0000001a070a7219 */ /* 0x000fe200000006ff */
[----:B------:R-:W-:-:S06]  /*0a40*/  IMAD.MOV.U32 R4, RZ, RZ, R32 ;  /* 0x000000ffff047224 */ /* 0x000fcc00078e0020 */
[----:B------:R-:W0:Y:S01]  /*0a50*/  LDC R94, c[0x0][0x610] ;  /* 0x00018400ff5e7b82 */ /* 0x000e220000000800 */
[----:B---34-:R-:W-:Y:S05]  /*0a60*/  @!P0 BRA `(.L_x_6) ;  /* 0x0000000000288947 */ /* 0x018fea0003800000 */
[----:B------:R-:W3:Y:S02]  /*0a70*/  LDC R9, c[0x0][0x64c] ;  /* 0x00019300ff097b82 */ /* 0x000ee40000000800 */
[----:B---3--:R-:W-:-:S05]  /*0a80*/  IADD3 R9, P0, R32, R9, RZ ;  /* 0x0000000920097210 */ /* 0x008fca0007f1e0ff */
        /* <DEDUP_REMOVED lines=8> */
.L_x_6:
[----:B-1----:R-:W-:Y:S01]  /*0b10*/  SHF.R.U64 R4, R4, R15, R5 ;  /* 0x0000000f04047219 */ /* 0x002fe20000001205 */
[----:B--2---:R-:W-:Y:S01]  /*0b20*/  VIADD R5, R24, 0xffffffff ;  /* 0xffffffff18057836 */ /* 0x004fe20000000000 */
[----:B------:R-:W-:Y:S01]  /*0b30*/  LOP3.LUT R11, R30, R11, RZ, 0xc0, !PT ;  /* 0x0000000b1e0b7212 */ /* 0x000fe200078ec0ff */
[----:B------:R-:W-:Y:S02]  /*0b40*/  IMAD.MOV R12, RZ, RZ, -R12 ;  /* 0x000000ffff0c7224 */ /* 0x000fe400078e0a0c */
[----:B------:R-:W-:Y:S01]  /*0b50*/  IMAD.MOV R6, RZ, RZ, -R4 ;  /* 0x000000ffff067224 */ /* 0x000fe200078e0a04 */
[----:B------:R-:W-:Y:S01]  /*0b60*/  LOP3.LUT R5, R20, R5, RZ, 0xc0, !PT ;  /* 0x0000000514057212 */ /* 0x000fe200078ec0ff */
[----:B------:R-:W-:Y:S02]  /*0b70*/  @P3 IMAD R0, R14, R12, R3 ;  /* 0x0000000c0e003224 */ /* 0x000fe400078e0203 */
[----:B------:R-:W-:Y:S02]  /*0b80*/  IMAD R11, R10, R4, R11 ;  /* 0x000000040a0b7224 */ /* 0x000fe400078e020b */
[----:B0-----:R-:W-:-:S02]  /*0b90*/  IMAD R3, R6, R21, R32 ;  /* 0x0000001506037224 */ /* 0x001fc400078e0220 */
[----:B------:R-:W-:Y:S02]  /*0ba0*/  IMAD R94, R11, R94, R0 ;  /* 0x0000005e0b5e7224 */ /* 0x000fe400078e0200 */
[----:B------:R-:W-:Y:S02]  /*0bb0*/  IMAD R3, R3, R24, R5 ;  /* 0x0000001803037224 */ /* 0x000fe400078e0205 */
[----:B------:R-:W-:-:S03]  /*0bc0*/  IMAD.MOV.U32 R0, RZ, RZ, 0x1 ;  /* 0x00000001ff007424 */ /* 0x000fc600078e00ff */
[----:B------:R-:W-:Y:S02]  /*0bd0*/  SEL R90, R3, R94, !P3 ;  /* 0x0000005e035a7207 */ /* 0x000fe40005800000 */
[----:B------:R-:W-:-:S07]  /*0be0*/  SEL R94, R94, R3, !P3 ;  /* 0x000000035e5e7207 */ /* 0x000fce0005800000 */
.L_x_4:
[----:B------:R-:W-:-:S08]  /*0bf0*/  NOP ;  /* 0x0000000000007918 */ /* 0x000fd00000000000 */
[----:B------:R-:W0:Y:S02]  /*0c00*/  USETMAXREG.TRY_ALLOC.CTAPOOL UP0, 0xe8 ;  /* 0x000000e8000079c8 */ /* 0x000e240008000600 */
[----:B0-----:R-:W-:-:S13]  /*0c10*/  PLOP3.LUT P0, PT, PT, PT, UP0, 0x80, 0x0 ;  /* 0x000000000000781c */ /* 0x001fda0003f0f008 */
[----:B------:R-:W-:Y:S05]  /*0c20*/  @!P0 BRA `(.L_x_4) ;  /* 0xfffffffc00f08947 */ /* 0x000fea000383ffff */
[----:B------:R-:W-:Y:S01]  /*0c30*/  ULDC.64 UR4, c[0x0][0x598] ;  /* 0x0001660000047ab9 */ /* 0x000fe20000000a00 */
[----:B------:R-:W-:Y:S01]  /*0c40*/  ULDC.64 UR36, c[0x0][0x208] ;  /* 0x0000820000247ab9 */ /* 0x000fe20000000a00 */
[----:B------:R-:W-:-:S04]  /*0c50*/  ISETP.NE.U32.AND P0, PT, RZ, UR4, PT ;  /* 0x00000004ff007c0c */ /* 0x000fc8000bf05070 */
[----:B------:R-:W-:-:S13]  /*0c60*/  ISETP.NE.AND.EX P0, PT, RZ, UR5, PT, P0 ;  /* 0x00000005ff007c0c */ /* 0x000fda000bf05300 */
[----:B------:R-:W-:Y:S05]  /*0c70*/  @!P0 BRA `(.L_x_7) ;  /* 0x00000000001c8947 */ /* 0x000fea0003800000 */
[----:B------:R-:W0:Y:S02]  /*0c80*/  LDC.64 R4, c[0x0][0x598] ;  /* 0x00016600ff047b82 */ /* 0x000e240000000a00 */
[----:B0-----:R-:W2:Y:S02]  /*0c90*/  LDG.E.64 R4, desc[UR36][R4.64] ;  /* 0x0000002404047981 */ /* 0x001ea4000c1e1b00 */
[----:B--2---:R-:W-:-:S04]  /*0ca0*/  ISETP.NE.U32.AND P0, PT, R4, RZ, PT ;  /* 0x000000ff0400720c */ /* 0x004fc80003f05070 */
[----:B------:R-:W-:-:S13]  /*0cb0*/  ISETP.NE.AND.EX P0, PT, R5, RZ, PT, P0 ;  /* 0x000000ff0500720c */ /* 0x000fda0003f05300 */
[----:B------:R-:W-:Y:S05]  /*0cc0*/  @!P0 BRA `(.L_x_7) ;  /* 0x0000000000088947 */ /* 0x000fea0003800000 */
[----:B------:R0:W5:Y:S01]  /*0cd0*/  LD.E R88, desc[UR36][R4.64] ;  /* 0x0000002404587980 */ /* 0x000162000c101900 */
[----:B------:R-:W-:Y:S05]  /*0ce0*/  BRA `(.L_x_8) ;  /* 0x0000000000247947 */ /* 0x000fea0003800000 */
.L_x_7:
[----:B------:R-:W-:Y:S02]  /*0cf0*/  ULDC.64 UR4, c[0x0][0x588] ;  /* 0x0001620000047ab9 */ /* 0x000fe40000000a00 */
[----:B------:R-:W-:-:S04]  /*0d00*/  ISETP.NE.U32.AND P0, PT, RZ, UR4, PT ;  /* 0x00000004ff007c0c */ /* 0x000fc8000bf05070 */
[----:B------:R-:W-:-:S13]  /*0d10*/  ISETP.NE.AND.EX P0, PT, RZ, UR5, PT, P0 ;  /* 0x00000005ff007c0c */ /* 0x000fda000bf05300 */
[----:B------:R-:W-:Y:S05]  /*0d20*/  @!P0 BRA `(.L_x_9) ;  /* 0x00000000000c8947 */ /* 0x000fea0003800000 */
[----:B------:R-:W0:Y:S02]  /*0d30*/  LDC.64 R88, c[0x0][0x588] ;  /* 0x00016200ff587b82 */ /* 0x000e240000000a00 */
[----:B0-----:R1:W5:Y:S01]  /*0d40*/  LDG.E R88, desc[UR36][R88.64] ;  /* 0x0000002458587981 */ /* 0x001362000c1e1900 */
[----:B------:R-:W-:Y:S05]  /*0d50*/  BRA `(.L_x_8) ;  /* 0x0000000000087947 */ /* 0x000fea0003800000 */
.L_x_9:
[----:B------:R-:W-:Y:S02]  /*0d60*/  ULDC UR4, c[0x0][0x580] ;  /* 0x0001600000047ab9 */ /* 0x000fe40000000800 */
[----:B------:R-:W-:-:S07]  /*0d70*/  IMAD.U32 R88, RZ, RZ, UR4 ;  /* 0x00000004ff587e24 */ /* 0x000fce000f8e00ff */
.L_x_8:
[----:B------:R-:W-:Y:S02]  /*0d80*/  ULDC.64 UR4, c[0x0][0x5a0] ;  /* 0x0001680000047ab9 */ /* 0x000fe40000000a00 */
[----:B------:R-:W-:-:S04]  /*0d90*/  ISETP.NE.U32.AND P0, PT, RZ, UR4, PT ;  /* 0x00000004ff007c0c */ /* 0x000fc8000bf05070 */
[----:B------:R-:W-:-:S13]  /*0da0*/  ISETP.NE.AND.EX P0, PT, RZ, UR5, PT, P0 ;  /* 0x00000005ff007c0c */ /* 0x000fda000bf05300 */
[----:B------:R-:W-:Y:S05]  /*0db0*/  @!P0 BRA `(.L_x_10) ;  /* 0x00000000001c8947 */ /* 0x000fea0003800000 */
[----:B0-----:R-:W0:Y:S02]  /*0dc0*/  LDC.64 R4, c[0x0][0x5a0] ;  /* 0x00016800ff047b82 */ /* 0x001e240000000a00 */
[----:B0-----:R-:W2:Y:S02]  /*0dd0*/  LDG.E.64 R4, desc[UR36][R4.64] ;  /* 0x0000002404047981 */ /* 0x001ea4000c1e1b00 */
[----:B--2---:R-:W-:-:S04]  /*0de0*/  ISETP.NE.U32.AND P0, PT, R4, RZ, PT ;  /* 0x000000ff0400720c */ /* 0x004fc80003f05070 */
[----:B------:R-:W-:-:S13]  /*0df0*/  ISETP.NE.AND.EX P0, PT, R5, RZ, PT, P0 ;  /* 0x000000ff0500720c */ /* 0x000fda0003f05300 */
[----:B------:R-:W-:Y:S05]  /*0e00*/  @!P0 BRA `(.L_x_10) ;  /* 0x0000000000088947 */ /* 0x000fea0003800000 */
[----:B-1----:R0:W5:Y:S01]  /*0e10*/  LD.E R89, desc[UR36][R4.64] ;  /* 0x0000002404597980 */ /* 0x002162000c101900 */
[----:B------:R-:W-:Y:S05]  /*0e20*/  BRA `(.L_x_11) ;  /* 0x0000000000247947 */ /* 0x000fea0003800000 */
.L_x_10:
[----:B------:R-:W-:Y:S02]  /*0e30*/  ULDC.64 UR4, c[0x0][0x590] ;  /* 0x0001640000047ab9 */ /* 0x000fe40000000a00 */
[----:B------:R-:W-:-:S04]  /*0e40*/  ISETP.NE.U32.AND P0, PT, RZ, UR4, PT ;  /* 0x00000004ff007c0c */ /* 0x000fc8000bf05070 */
[----:B------:R-:W-:-:S13]  /*0e50*/  ISETP.NE.AND.EX P0, PT, RZ, UR5, PT, P0 ;  /* 0x00000005ff007c0c */ /* 0x000fda000bf05300 */
[----:B------:R-:W-:Y:S05]  /*0e60*/  @!P0 BRA `(.L_x_12) ;  /* 0x00000000000c8947 */ /* 0x000fea0003800000 */
[----:B0-----:R-:W1:Y:S02]  /*0e70*/  LDC.64 R4, c[0x0][0x590] ;  /* 0x00016400ff047b82 */ /* 0x001e640000000a00 */
[----:B-1----:R1:W5:Y:S01]  /*0e80*/  LDG.E R89, desc[UR36][R4.64] ;  /* 0x0000002404597981 */ /* 0x002362000c1e1900 */
[----:B------:R-:W-:Y:S05]  /*0e90*/  BRA `(.L_x_11) ;  /* 0x0000000000087947 */ /* 0x000fea0003800000 */
.L_x_12:
[----:B------:R-:W-:Y:S02]  /*0ea0*/  ULDC UR4, c[0x0][0x584] ;  /* 0x0001610000047ab9 */ /* 0x000fe40000000800 */
[----:B-1----:R-:W-:-:S07]  /*0eb0*/  IMAD.U32 R89, RZ, RZ, UR4 ;  /* 0x00000004ff597e24 */ /* 0x002fce000f8e00ff */
.L_x_11:
[----:B------:R-:W-:-:S13]  /*0ec0*/  LOP3.LUT P0, RZ, R0, 0xff, RZ, 0xc0, !PT ;  /* 0x000000ff00ff7812 */ /* 0x000fda000780c0ff */
[----:B------:R-:W-:Y:S05]  /*0ed0*/  @!P0 EXIT ;  /* 0x000000000000894d */ /* 0x000fea0003800000 */
[----:B------:R-:W-:Y:S01]  /*0ee0*/  ULDC UR4, c[0x0][0x28c] ;  /* 0x0000a30000047ab9 */ /* 0x000fe20000000800 */
[----:B------:R-:W-:Y:S01]  /*0ef0*/  LOP3.LUT R102, R19, 0x1, RZ, 0xfc, !PT ;  /* 0x0000000113667812 */ /* 0x000fe200078efcff */
[----:B------:R-:W-:Y:S01]  /*0f00*/  UIADD3 UR4, UR4, 0x3f, URZ ;  /* 0x0000003f04047890 */ /* 0x000fe2000fffe03f */
[----:B------:R-:W-:Y:S01]  /*0f10*/  UMOV UR38, URZ ;  /* 0x0000003f00267c82 */ /* 0x000fe20008000000 */
[----:B------:R-:W-:Y:S02]  /*0f20*/  UMOV UR39, URZ ;  /* 0x0000003f00277c82 */ /* 0x000fe40008000000 */
[----:B------:R-:W-:-:S04]  /*0f30*/  USHF.R.S32.HI UR5, URZ, 0x1f, UR4 ;  /* 0x0000001f3f057899 */ /* 0x000fc80008011404 */
[----:B------:R-:W-:-:S04]  /*0f40*/  ULEA.HI UR5, UR5, UR4, URZ, 0x6 ;  /* 0x0000000405057291 */ /* 0x000fc8000f8f303f */
[----:B------:R-:W-:-:S12]  /*0f50*/  USHF.R.S32.HI UR40, URZ, 0x6, UR5 ;  /* 0x000000063f287899 */ /* 0x000fd80008011405 */
.L_x_156:
[----:B------:R-:W-:Y:S01]  /*0f60*/  LOP3.LUT R0, R18, 0x80, RZ, 0xc0, !PT ;  /* 0x0000008012007812 */ /* 0x000fe200078ec0ff */
[----:B------:R-:W2:Y:S01]  /*0f70*/  S2UR UR7, SR_CgaCtaId ;  /* 0x00000000000779c3 */ /* 0x000ea20000008800 */
[----:B------:R-:W-:Y:S02]  /*0f80*/  UMOV UR6, 0x400 ;  /* 0x0000040000067882 */ /* 0x000fe40000000000 */
[----:B------:R-:W-:-:S06]  /*0f90*/  SHF.R.U32.HI R0, RZ, 0x7, R0 ;  /* 0x00000007ff007819 */ /* 0x000fcc0000011600 */
[----:B---3--:R-:W3:Y:S01]  /*0fa0*/  SHFL.IDX PT, R0, R0, RZ, 0x1f ;  /* 0x00001fff00007589 */ /* 0x008ee200000e0000 */
[----:B--2---:R-:W-:Y:S01]  /*0fb0*/  ULEA UR42, UR7, UR6, 0x18 ;  /* 0x00000006072a7291 */ /* 0x004fe2000f8ec03f */
[----:B---3--:R-:W-:-:S13]  /*0fc0*/  R2UR UR4, R0 ;  /* 0x00000000000472ca */ /* 0x008fda00000e0000 */
[----:B------:R-:W-:-:S04]  /*0fd0*/  ULEA.HI UR5, UR4, UR4, URZ, 0x1 ;  /* 0x0000000404057291 */ /* 0x000fc8000f8f083f */
[----:B------:R-:W-:-:S04]  /*0fe0*/  ULOP3.LUT UR5, UR5, 0x7fffe, URZ, 0xc0, !UPT ;  /* 0x0007fffe05057892 */ /* 0x000fc8000f8ec03f */
[----:B------:R-:W-:-:S03]  /*0ff0*/  UIADD3 UR5, UR4, -UR5, URZ ;  /* 0x8000000504057290 */ /* 0x000fc6000fffe03f */
[----:B------:R-:W-:Y:S01]  /*1000*/  ULDC UR4, c[0x0][0x28c] ;  /* 0x0000a30000047ab9 */ /* 0x000fe20000000800 */
[----:B------:R-:W-:Y:S01]  /*1010*/  ULEA UR5, UR5, UR42, 0xd ;  /* 0x0000002a05057291 */ /* 0x000fe2000f8e683f */
[----:B------:R-:W-:-:S03]  /*1020*/  ISETP.LT.AND P0, PT, RZ, UR4, PT ;  /* 0x00000004ff007c0c */ /* 0x000fc6000bf01270 */
[----:B------:R-:W-:-:S04]  /*1030*/  UIADD3 UR5, UR5, 0x100, URZ ;  /* 0x0000010005057890 */ /* 0x000fc8000fffe03f */
[----:B------:R-:W-:-:S04]  /*1040*/  USHF.R.U32.HI UR5, URZ, 0x4, UR5 ;  /* 0x000000043f057899 */ /* 0x000fc80008011605 */
[----:B------:R-:W-:Y:S02]  /*1050*/  ULOP3.LUT UR41, UR5, 0x3fff, URZ, 0xc0, !UPT ;  /* 0x00003fff05297892 */ /* 0x000fe4000f8ec03f */
[----:B01--45:R-:W-:Y:S10]  /*1060*/  @P0 BRA `(.L_x_13) ;  /* 0x0000000000400947 */ /* 0x033ff40003800000 */
[----:B------:R-:W-:Y:S01]  /*1070*/  MOV R0, 0x0 ;  /* 0x0000000000007802 */ /* 0x000fe20000000f00 */
[----:B------:R-:W-:Y:S01]  /*1080*/  ULDC.64 UR4, c[0x4][0x68] ;  /* 0x01001a0000047ab9 */ /* 0x000fe20000000a00 */
[----:B------:R-:W-:Y:S01]  /*1090*/  ULDC.64 UR6, c[0x4][0x8] ;  /* 0x0100020000067ab9 */ /* 0x000fe20000000a00 */
[----:B01----:R-:W-:Y:S01]  /*10a0*/  IMAD.U32 R4, RZ, RZ, UR4 ;  /* 0x00000004ff047e24 */ /* 0x003fe2000f8e00ff */
[----:B------:R0:W1:Y:S01]  /*10b0*/  LDC.64 R14, c[0x4][R0] ;  /* 0x01000000000e7b82 */ /* 0x0000620000000a00 */
[----:B------:R-:W-:Y:S01]  /*10c0*/  IMAD.U32 R5, RZ, RZ, UR5 ;  /* 0x00000005ff057e24 */ /* 0x000fe2000f8e00ff */
[----:B------:R-:W-:Y:S01]  /*10d0*/  ULDC.64 UR4, c[0x4][0x70] ;  /* 0x01001c0000047ab9 */ /* 0x000fe20000000a00 */
[----:B------:R-:W-:Y:S01]  /*10e0*/  IMAD.U32 R10, RZ, RZ, UR6 ;  /* 0x00000006ff0a7e24 */ /* 0x000fe2000f8e00ff */
[----:B------:R-:W-:Y:S01]  /*10f0*/  MOV R13, RZ ;  /* 0x000000ff000d7202 */ /* 0x000fe20000000f00 */
[----:B------:R-:W-:Y:S02]  /*1100*/  IMAD.U32 R6, RZ, RZ, UR4 ;  /* 0x00000004ff067e24 */ /* 0x000fe4000f8e00ff */
[----:B------:R-:W-:-:S02]  /*1110*/  IMAD.U32 R7, RZ, RZ, UR5 ;  /* 0x00000005ff077e24 */ /* 0x000fc4000f8e00ff */
[----:B------:R-:W-:Y:S02]  /*1120*/  IMAD.U32 R11, RZ, RZ, UR7 ;  /* 0x00000007ff0b7e24 */ /* 0x000fe4000f8e00ff */
[----:B------:R-:W-:Y:S02]  /*1130*/  IMAD.MOV.U32 R8, RZ, RZ, 0x1e1 ;  /* 0x000001e1ff087424 */ /* 0x000fe400078e00ff */
[----:B0-----:R-:W-:-:S07]  /*1140*/  IMAD.MOV.U32 R12, RZ, RZ, 0x1 ;  /* 0x00000001ff0c7424 */ /* 0x001fce00078e00ff */
[----:B------:R-:W-:-:S07]  /*1150*/  LEPC R20, `(.L_x_13) ;  /* 0x000000001014794e */ /* 0x000fce0000000000 */
[----:B-1---5:R-:W-:Y:S05]  /*1160*/  CALL.ABS.NOINC R14 ;  /* 0x000000000e007343 */ /* 0x022fea0003c00000 */
.L_x_13:
[----:B------:R-:W-:-:S13]  /*1170*/  ISETP.NE.AND P0, PT, R102, 0x3, PT ;  /* 0x000000036600780c */ /* 0x000fda0003f05270 */
[----:B------:R-:W-:Y:S05]  /*1180*/  @!P0 BRA `(.L_x_14) ;  /* 0x0000000000048947 */ /* 0x000fea0003800000 */
[----:B------:R-:W-:Y:S01]  /*1190*/  BPT.TRAP 0x1 ;  /* 0x000000040000795c */ /* 0x000fe20000300000 */
.L_x_14:
[----:B------:R-:W-:Y:S02]  /*11a0*/  IMAD.U32 R3, RZ, RZ, UR39 ;  /* 0x00000027ff037e24 */ /* 0x000fe4000f8e00ff */
[----:B------:R-:W-:-:S03]  /*11b0*/  IMAD.U32 R0, RZ, RZ, UR38 ;  /* 0x00000026ff007e24 */ /* 0x000fc6000f8e00ff */
[----:B------:R-:W-:Y:S02]  /*11c0*/  LEA R3, R3, UR42, 0x3 ;  /* 0x0000002a03037c11 */ /* 0x000fe4000f8e18ff */
[----:B------:R-:W-:-:S04]  /*11d0*/  SHF.L.U32 R0, R0, 0x1f, RZ ;  /* 0x0000001f00007819 */ /* 0x000fc800000006ff */
[----:B------:R2:W3:Y:S01]  /*11e0*/  SYNCS.PHASECHK.TRANS64.TRYWAIT P1, [R3+URZ], R0 ;  /* 0x00000000030075a7 */ /* 0x0004e2000802017f */
[----:B------:R-:W-:Y:S05]  /*11f0*/  @!P0 BRA `(.L_x_15) ;  /* 0x0000000000048947 */ /* 0x000fea0003800000 */
[----:B------:R-:W-:Y:S01]  /*1200*/  BPT.TRAP 0x1 ;  /* 0x000000040000795c */ /* 0x000fe20000300000 */
.L_x_15:
[----:B---3--:R-:W-:Y:S05]  /*1210*/  @P1 BRA `(.L_x_16) ;  /* 0x0000000000081947 */ /* 0x008fea0003800000 */
[----:B------:R-:W3:Y:S02]  /*1220*/  SYNCS.PHASECHK.TRANS64.TRYWAIT P1, [R3+URZ], R0 ;  /* 0x00000000030075a7 */ /* 0x000ee4000802017f */
[----:B---3--:R-:W-:Y:S05]  /*1230*/  @!P1 BRA `(.L_x_17) ;  /* 0x0000007800549947 */ /* 0x008fea0003800000 */
.L_x_16:
[----:B------:R-:W-:-:S04]  /*1240*/  UISETP.LT.AND UP0, UPT, UR40, 0x1, UPT ;  /* 0x000000012800788c */ /* 0x000fc8000bf01270 */
[----:B------:R-:W-:-:S04]  /*1250*/  USEL UR4, UR40, 0x1, UP0 ;  /* 0x0000000128047887 */ /* 0x000fc80008000000 */
[----:B------:R-:W-:-:S06]  /*1260*/  UIADD3 UR4, UR40, -UR4, URZ ;  /* 0x8000000428047290 */ /* 0x000fcc000fffe03f */
[----:B--23--:R-:W-:Y:S01]  /*1270*/  IMAD.U32 R0, RZ, RZ, UR4 ;  /* 0x00000004ff007e24 */ /* 0x00cfe2000f8e00ff */
[----:B------:R-:W-:Y:S05]  /*1280*/  WARPSYNC.ALL ;  /* 0x0000000000007948 */ /* 0x000fea0003800000 */
[----:B------:R-:W-:Y:S01]  /*1290*/  ISETP.GE.AND P1, PT, R0, 0x1, PT ;  /* 0x000000010000780c */ /* 0x000fe20003f26270 */
[----:B------:R-:W-:Y:S01]  /*12a0*/  UIADD3 UR4, UR42, 0x28100, URZ ;  /* 0x000281002a047890 */ /* 0x000fe2000fffe03f */
[----:B------:R-:W-:Y:S01]  /*12b0*/  WARPGROUP.ARRIVE ;  /* 0x00000000000079c5 */ /* 0x000fe20000000000 */
[----:B------:R-:W-:Y:S01]  /*12c0*/  UMOV UR9, 0x40000040 ;  /* 0x4000004000097882 */ /* 0x000fe20000000000 */
[----:B------:R-:W-:Y:S01]  /*12d0*/  UMOV UR11, 0x40000040 ;  /* 0x40000040000b7882 */ /* 0x000fe20000000000 */
[----:B------:R-:W-:-:S04]  /*12e0*/  USHF.R.U32.HI UR4, URZ, 0x4, UR4 ;  /* 0x000000043f047899 */ /* 0x000fc80008011604 */
[----:B------:R-:W-:Y:S02]  /*12f0*/  ULOP3.LUT UR5, UR4, 0x3fff, URZ, 0xc0, !UPT ;  /* 0x00003fff04057892 */ /* 0x000fe4000f8ec03f */
[----:B------:R-:W-:Y:S02]  /*1300*/  ULOP3.LUT UR4, UR41, 0x10000, URZ, 0xfc, !UPT ;  /* 0x0001000029047892 */ /* 0x000fe4000f8efc3f */
[----:B------:R-:W-:Y:S02]  /*1310*/  ULOP3.LUT UR5, UR5, 0x10000, URZ, 0xfc, !UPT ;  /* 0x0001000005057892 */ /* 0x000fe4000f8efc3f */
[----:B------:R-:W-:Y:S02]  /*1320*/  ULEA UR7, UR39, UR4, 0xb ;  /* 0x0000000427077291 */ /* 0x000fe4000f8e583f */
[----:B------:R-:W-:Y:S02]  /*1330*/  ULEA UR6, UR39, UR5, 0x9 ;  /* 0x0000000527067291 */ /* 0x000fe4000f8e483f */
[----:B------:R-:W-:-:S03]  /*1340*/  UIADD3 UR12, UR7, 0x400, URZ ;  /* 0x00000400070c7890 */ /* 0x000fc6000fffe03f */
[----:B------:R-:W-:Y:S02]  /*1350*/  UMOV UR8, UR7 ;  /* 0x0000000700087c82 */ /* 0x000fe40008000000 */
[----:B------:R-:W-:Y:S02]  /*1360*/  UMOV UR10, UR6 ;  /* 0x00000006000a7c82 */ /* 0x000fe40008000000 */
[----:B------:R-:W-:Y:S01]  /*1370*/  HGMMA.64x64x16.F32 R56, gdesc[UR8], RZ, !UPT, gsb0 ;  /* 0x00e00000083879f0 */ /* 0x000fe2000c0008ff */
[----:B------:R-:W-:Y:S01]  /*1380*/  UMOV UR8, UR12 ;  /* 0x0000000c00087c82 */ /* 0x000fe20008000000 */
[----:B------:R-:W-:Y:S01]  /*1390*/  UMOV UR9, 0x40000040 ;  /* 0x4000004000097882 */ /* 0x000fe20000000000 */
[----:B------:R-:W-:Y:S01]  /*13a0*/  UIADD3 UR12, UR7, 0x402, URZ ;  /* 0x00000402070c7890 */ /* 0x000fe2000fffe03f */
[----:B------:R-:W-:Y:S02]  /*13b0*/  WARPGROUP.DEPBAR.LE gsb0, 0x0 ;  /* 0x00008000000079c5 */ /* 0x000fe40000010000 */
[----:B------:R-:W-:-:S06]  /*13c0*/  WARPGROUP.ARRIVE ;  /* 0x00000000000079c5 */ /* 0x000fcc0000000000 */
[----:B------:R-:W-:Y:S01]  /*13d0*/  HGMMA.64x64x16.F32 R24, gdesc[UR8], RZ, !UPT, gsb0 ;  /* 0x00e00000081879f0 */ /* 0x000fe2000c0008ff */
[----:B------:R-:W-:Y:S02]  /*13e0*/  UIADD3 UR8, UR7, 0x2, URZ ;  /* 0x0000000207087890 */ /* 0x000fe4000fffe03f */
[----:B------:R-:W-:Y:S01]  /*13f0*/  UIADD3 UR10, UR6, 0x2, URZ ;  /* 0x00000002060a7890 */ /* 0x000fe2000fffe03f */
[----:B------:R-:W-:Y:S01]  /*1400*/  UMOV UR9, 0x40000040 ;  /* 0x4000004000097882 */ /* 0x000fe20000000000 */
[----:B------:R-:W-:Y:S01]  /*1410*/  UMOV UR11, 0x40000040 ;  /* 0x40000040000b7882 */ /* 0x000fe20000000000 */
[----:B------:R-:W-:Y:S02]  /*1420*/  WARPGROUP.DEPBAR.LE gsb0, 0x0 ;  /* 0x00008000000079c5 */ /* 0x000fe40000010000 */
[----:B------:R-:W-:-:S06]  /*1430*/  WARPGROUP.ARRIVE ;  /* 0x00000000000079c5 */ /* 0x000fcc0000000000 */
[----:B------:R-:W-:Y:S01]  /*1440*/  HGMMA.64x64x16.F32 R56, gdesc[UR8], R56, gsb0 ;  /* 0x00e00000083879f0 */ /* 0x000fe20008000838 */
[----:B------:R-:W-:Y:S01]  /*1450*/  UMOV UR8, UR12 ;  /* 0x0000000c00087c82 */ /* 0x000fe20008000000 */
[----:B------:R-:W-:Y:S01]  /*1460*/  UMOV UR9, 0x40000040 ;  /* 0x4000004000097882 */ /* 0x000fe20000000000 */
[----:B------:R-:W-:Y:S01]  /*1470*/  UIADD3 UR12, UR7, 0x404, URZ ;  /* 0x00000404070c7890 */ /* 0x000fe2000fffe03f */
[----:B------:R-:W-:Y:S02]  /*1480*/  WARPGROUP.DEPBAR.LE gsb0, 0x0 ;  /* 0x00008000000079c5 */ /* 0x000fe40000010000 */
[----:B------:R-:W-:-:S06]  /*1490*/  WARPGROUP.ARRIVE ;  /* 0x00000000000079c5 */ /* 0x000fcc0000000000 */
[----:B------:R-:W-:Y:S01]  /*14a0*/  HGMMA.64x64x16.F32 R24, gdesc[UR8], R24, gsb0 ;  /* 0x00e00000081879f0 */ /* 0x000fe20008000818 */
        /* <DEDUP_REMOVED lines=9> */
[----:B------:R-:W-:Y:S02]  /*1540*/  WARPGROUP.DEPBAR.LE gsb0, 0x0 ;  /* 0x00008000000079c5 */ /* 0x000fe40000010000 */
[----:B------:R-:W-:-:S06]  /*1550*/  WARPGROUP.ARRIVE ;  /* 0x00000000000079c5 */ /* 0x000fcc0000000000 */
[----:B------:R-:W-:Y:S01]  /*1560*/  HGMMA.64x64x16.F32 R24, gdesc[UR8], R24, gsb0 ;  /* 0x00e00000081879f0 */ /* 0x000fe20008000818 */
[----:B------:R-:W-:Y:S02]  /*1570*/  UIADD3 UR8, UR7, 0x6, URZ ;  /* 0x0000000607087890 */ /* 0x000fe4000fffe03f */
[----:B------:R-:W-:Y:S01]  /*1580*/  UIADD3 UR10, UR6, 0x6, URZ ;  /* 0x00000006060a7890 */ /* 0x000fe2000fffe03f */
[----:B------:R-:W-:Y:S01]  /*1590*/  UMOV UR9, 0x40000040 ;  /* 0x4000004000097882 */ /* 0x000fe20000000000 */
[----:B------:R-:W-:Y:S01]  /*15a0*/  UMOV UR11, 0x40000040 ;  /* 0x40000040000b7882 */ /* 0x000fe20000000000 */
[----:B------:R-:W-:Y:S01]  /*15b0*/  UIADD3 UR7, UR7, 0x406, URZ ;  /* 0x0000040607077890 */ /* 0x000fe2000fffe03f */
[----:B------:R-:W-:Y:S02]  /*15c0*/  WARPGROUP.DEPBAR.LE gsb0, 0x0 ;  /* 0x00008000000079c5 */ /* 0x000fe40000010000 */
[----:B------:R-:W-:-:S06]  /*15d0*/  WARPGROUP.ARRIVE ;  /* 0x00000000000079c5 */ /* 0x000fcc0000000000 */
[----:B------:R-:W-:Y:S01]  /*15e0*/  HGMMA.64x64x16.F32 R56, gdesc[UR8], R56, gsb0 ;  /* 0x00e00000083879f0 */ /* 0x000fe20008000838 */
[----:B------:R-:W-:Y:S01]  /*15f0*/  UMOV UR8, UR7 ;  /* 0x0000000700087c82 */ /* 0x000fe20008000000 */
[----:B------:R-:W-:Y:S01]  /*1600*/  UMOV UR9, 0x40000040 ;  /* 0x4000004000097882 */ /* 0x000fe20000000000 */
[----:B------:R-:W-:Y:S02]  /*1610*/  WARPGROUP.DEPBAR.LE gsb0, 0x0 ;  /* 0x00008000000079c5 */ /* 0x000fe40000010000 */
[----:B------:R-:W-:-:S06]  /*1620*/  WARPGROUP.ARRIVE ;  /* 0x00000000000079c5 */ /* 0x000fcc0000000000 */
[----:B------:R-:W-:Y:S03]  /*1630*/  HGMMA.64x64x16.F32 R24, gdesc[UR8], R24, gsb0 ;  /* 0x00e00000081879f0 */ /* 0x000fe60008000818 */
[----:B------:R-:W-:Y:S02]  /*1640*/  WARPGROUP.DEPBAR.LE gsb0, 0x0 ;  /* 0x00008000000079c5 */ /* 0x000fe40000010000 */
[----:B------:R-:W-:Y:S05]  /*1650*/  @!P1 BRA `(.L_x_18) ;  /* 0x0000000400789947 */ /* 0x000fea0003800000 */
[----:B------:R-:W-:-:S04]  /*1660*/  UIADD3 UR6, UR39, 0x1, URZ ;  /* 0x0000000127067890 */ /* 0x000fc8000fffe03f */
[----:B------:R-:W-:-:S04]  /*1670*/  UISETP.NE.AND UP0, UPT, UR6, 0x5, UPT ;  /* 0x000000050600788c */ /* 0x000fc8000bf05270 */
[----:B------:R-:W-:Y:S02]  /*1680*/  USEL UR7, URZ, 0x1, UP0 ;  /* 0x000000013f077887 */ /* 0x000fe40008000000 */
[----:B------:R-:W-:Y:S02]  /*1690*/  USEL UR6, UR6, URZ, UP0 ;  /* 0x0000003f06067287 */ /* 0x000fe40008000000 */
[----:B------:R-:W-:-:S06]  /*16a0*/  ULOP3.LUT UR7, UR38, UR7, URZ, 0x3c, !UPT ;  /* 0x0000000726077292 */ /* 0x000fcc000f8e3c3f */
[----:B01----:R-:W-:Y:S01]  /*16b0*/  IMAD.U32 R5, RZ, RZ, UR7 ;  /* 0x00000007ff057e24 */ /* 0x003fe2000f8e00ff */
[----:B------:R-:W-:-:S06]  /*16c0*/  UMOV UR7, UR39 ;  /* 0x0000002700077c82 */ /* 0x000fcc0008000000 */
.L_x_25:
[----:B01----:R-:W-:Y:S05]  /*16d0*/  @!P0 BRA `(.L_x_19) ;  /* 0x0000000000048947 */ /* 0x003fea0003800000 */
[----:B------:R-:W-:Y:S01]  /*16e0*/  BPT.TRAP 0x1 ;  /* 0x000000040000795c */ /* 0x000fe20000300000 */
.L_x_19:
[----:B------:R-:W0:Y:S01]  /*16f0*/  S2UR UR9, SR_CgaCtaId ;  /* 0x00000000000979c3 */ /* 0x000e220000008800 */
[----:B------:R-:W-:Y:S01]  /*1700*/  UMOV UR8, 0x400 ;  /* 0x0000040000087882 */ /* 0x000fe20000000000 */
[----:B------:R-:W-:Y:S01]  /*1710*/  SHF.L.U32 R3, R5, 0x1f, RZ ;  /* 0x0000001f05037819 */ /* 0x000fe200000006ff */
[----:B0-----:R-:W-:-:S04]  /*1720*/  ULEA UR15, UR9, UR8, 0x18 ;  /* 0x00000008090f7291 */ /* 0x001fc8000f8ec03f */
[----:B------:R-:W-:-:S09]  /*1730*/  ULEA UR8, UR6, UR15, 0x3 ;  /* 0x0000000f06087291 */ /* 0x000fd2000f8e183f */
[----:B------:R0:W1:Y:S01]  /*1740*/  SYNCS.PHASECHK.TRANS64.TRYWAIT P1, [UR8], R3 ;  /* 0x00000003ff0075a7 */ /* 0x0000620008020148 */
[----:B------:R-:W-:Y:S05]  /*1750*/  @!P0 BRA `(.L_x_20) ;  /* 0x0000000000048947 */ /* 0x000fea0003800000 */
[----:B------:R-:W-:Y:S01]  /*1760*/  BPT.TRAP 0x1 ;  /* 0x000000040000795c */ /* 0x000fe20000300000 */
.L_x_20:
[----:B-1----:R-:W-:Y:S05]  /*1770*/  @P1 BRA `(.L_x_21) ;  /* 0x0000000000081947 */ /* 0x002fea0003800000 */
[----:B------:R-:W1:Y:S02]  /*1780*/  SYNCS.PHASECHK.TRANS64.TRYWAIT P1, [UR8], R3 ;  /* 0x00000003ff0075a7 */ /* 0x000e640008020148 */
[----:B-1----:R-:W-:Y:S05]  /*1790*/  @!P1 BRA `(.L_x_22) ;  /* 0x0000007400109947 */ /* 0x002fea0003800000 */
.L_x_21:
[----:B------:R-:W-:Y:S01]  /*17a0*/  ULEA UR12, UR6, UR5, 0x9 ;  /* 0x00000005060c7291 */ /* 0x000fe2000f8e483f */
[----:B------:R-:W-:Y:S01]  /*17b0*/  WARPGROUP.ARRIVE ;  /* 0x00000000000079c5 */ /* 0x000fe20000000000 */
[----:B------:R-:W-:Y:S01]  /*17c0*/  ULEA UR13, UR6, UR4, 0xb ;  /* 0x00000004060d7291 */ /* 0x000fe2000f8e583f */
[----:B------:R-:W-:Y:S01]  /*17d0*/  UMOV UR11, 0x40000040 ;  /* 0x40000040000b7882 */ /* 0x000fe20000000000 */
[----:B------:R-:W-:Y:S02]  /*17e0*/  UMOV UR9, 0x40000040 ;  /* 0x4000004000097882 */ /* 0x000fe40000000000 */
[----:B------:R-:W-:Y:S01]  /*17f0*/  UIADD3 UR14, UR13, 0x400, URZ ;  /* 0x000004000d0e7890 */ /* 0x000fe2000fffe03f */
[----:B------:R-:W-:Y:S02]  /*1800*/  UMOV UR10, UR12 ;  /* 0x0000000c000a7c82 */ /* 0x000fe40008000000 */
[----:B------:R-:W-:Y:S02]  /*1810*/  UMOV UR8, UR13 ;  /* 0x0000000d00087c82 */ /* 0x000fe40008000000 */
[----:B------:R-:W-:Y:S01]  /*1820*/  HGMMA.64x64x16.F32 R56, gdesc[UR8], R56, gsb0 ;  /* 0x00e00000083879f0 */ /* 0x000fe20008000838 */
[----:B------:R-:W-:Y:S01]  /*1830*/  UMOV UR9, 0x40000040 ;  /* 0x4000004000097882 */ /* 0x000fe20000000000 */
[----:B------:R-:W-:Y:S01]  /*1840*/  UMOV UR8, UR14 ;  /* 0x0000000e00087c82 */ /* 0x000fe20008000000 */
[----:B------:R-:W-:Y:S01]  /*1850*/  UIADD3 UR14, UR13, 0x402, URZ ;  /* 0x000004020d0e7890 */ /* 0x000fe2000fffe03f */
[----:B------:R-:W-:-:S02]  /*1860*/  WARPGROUP.DEPBAR.LE gsb0, 0x0 ;  /* 0x00008000000079c5 */ /* 0x000fc40000010000 */
        /* <DEDUP_REMOVED lines=42> */
[----:B------:R-:W-:Y:S01]  /*1b10*/  BPT.TRAP 0x1 ;  /* 0x000000040000795c */ /* 0x000fe20000300000 */
.L_x_23:
[----:B------:R-:W-:Y:S01]  /*1b20*/  ULEA UR8, UR7, UR15, 0x3 ;  /* 0x0000000f07087291 */ /* 0x000fe2000f8e183f */
[----:B------:R-:W-:-:S03]  /*1b30*/  ISETP.GT.U32.AND P1, PT, R19, 0x1, PT ;  /* 0x000000011300780c */ /* 0x000fc60003f24070 */
[----:B------:R-:W-:-:S04]  /*1b40*/  UIADD3 UR8, UR8, 0x28, URZ ;  /* 0x0000002808087890 */ /* 0x000fc8000fffe03f */
[----:B------:R-:W-:-:S09]  /*1b50*/  UPRMT UR8, URZ, 0x654, UR8 ;  /* 0x000006543f087896 */ /* 0x000fd20008000008 */
[----:B------:R-:W-:Y:S01]  /*1b60*/  SYNCS.ARRIVE.TRANS64.RED.A1T0 RZ, [UR8], RZ ;  /* 0x000000ffffff79a7 */ /* 0x000fe20008100408 */
[----:B------:R-:W-:Y:S05]  /*1b70*/  @P1 BRA `(.L_x_24) ;  /* 0x0000000000041947 */ /* 0x000fea0003800000 */
[----:B------:R-:W-:Y:S01]  /*1b80*/  BPT.TRAP 0x1 ;  /* 0x000000040000795c */ /* 0x000fe20000300000 */
.L_x_24:
[----:B------:R-:W-:Y:S01]  /*1b90*/  UIADD3 UR6, UR6, 0x1, URZ ;  /* 0x0000000106067890 */ /* 0x000fe2000fffe03f */
[C---:B------:R-:W-:Y:S01]  /*1ba0*/  ISETP.GT.AND P1, PT, R0.reuse, 0x1, PT ;  /* 0x000000010000780c */ /* 0x040fe20003f24270 */
[----:B------:R-:W-:Y:S01]  /*1bb0*/  UIADD3 UR7, UR7, 0x1, URZ ;  /* 0x0000000107077890 */ /* 0x000fe2000fffe03f */
[----:B------:R-:W-:Y:S01]  /*1bc0*/  VIADD R0, R0, 0xffffffff ;  /* 0xffffffff00007836 */ /* 0x000fe20000000000 */
[----:B------:R-:W-:Y:S02]  /*1bd0*/  UISETP.NE.AND UP0, UPT, UR6, 0x5, UPT ;  /* 0x000000050600788c */ /* 0x000fe4000bf05270 */
[----:B------:R-:W-:Y:S02]  /*1be0*/  UISETP.NE.AND UP1, UPT, UR7, 0x5, UPT ;  /* 0x000000050700788c */ /* 0x000fe4000bf25270 */
[----:B------:R-:W-:Y:S02]  /*1bf0*/  USEL UR8, URZ, 0x1, UP0 ;  /* 0x000000013f087887 */ /* 0x000fe40008000000 */
[----:B------:R-:W-:-:S02]  /*1c00*/  USEL UR6, UR6, URZ, UP0 ;  /* 0x0000003f06067287 */ /* 0x000fc40008000000 */
[----:B------:R-:W-:Y:S02]  /*1c10*/  USEL UR7, UR7, URZ, UP1 ;  /* 0x0000003f07077287 */ /* 0x000fe40008800000 */
[----:B------:R-:W-:Y:S01]  /*1c20*/  LOP3.LUT R5, R5, UR8, RZ, 0x3c, !PT ;  /* 0x0000000805057c12 */ /* 0x000fe2000f8e3cff */
[----:B------:R-:W-:Y:S09]  /*1c30*/  @P1 BRA `(.L_x_25) ;  /* 0xfffffff800a41947 */ /* 0x000ff2000383ffff */
.L_x_18:
[----:B------:R-:W2:Y:S02]  /*1c40*/  LDC R0, c[0x0][0x28c] ;  /* 0x0000a300ff007b82 */ /* 0x000ea40000000800 */
[----:B--2---:R-:W-:-:S13]  /*1c50*/  ISETP.GE.AND P1, PT, R0, 0x1, PT ;  /* 0x000000010000780c */ /* 0x004fda0003f26270 */
[----:B------:R-:W-:Y:S05]  /*1c60*/  @!P1 BRA `(.L_x_26) ;  /* 0x0000000000489947 */ /* 0x000fea0003800000 */
[----:B------:R-:W-:Y:S05]  /*1c70*/  @!P0 BRA `(.L_x_27) ;  /* 0x0000000000048947 */ /* 0x000fea0003800000 */
[----:B------:R-:W-:Y:S01]  /*1c80*/  BPT.TRAP 0x1 ;  /* 0x000000040000795c */ /* 0x000fe20000300000 */
.L_x_27:
[----:B------:R-:W2:Y:S01]  /*1c90*/  S2UR UR7, SR_CgaCtaId ;  /* 0x00000000000779c3 */ /* 0x000ea20000008800 */
[----:B------:R-:W-:Y:S01]  /*1ca0*/  UISETP.LT.AND UP0, UPT, UR40, 0x1, UPT ;  /* 0x000000012800788c */ /* 0x000fe2000bf01270 */
[----:B------:R-:W-:-:S03]  /*1cb0*/  ISETP.GT.U32.AND P0, PT, R19, 0x1, PT ;  /* 0x000000011300780c */ /* 0x000fc60003f04070 */
[----:B------:R-:W-:-:S04]  /*1cc0*/  USEL UR6, UR40, 0x1, UP0 ;  /* 0x0000000128067887 */ /* 0x000fc80008000000 */
[----:B------:R-:W-:-:S04]  /*1cd0*/  UIADD3 UR6, UR39, UR40, -UR6 ;  /* 0x0000002827067290 */ /* 0x000fc8000fffe806 */
[----:B------:R-:W-:-:S04]  /*1ce0*/  UIMAD.WIDE.U32 UR4, UR6, -0x33333333, URZ ;  /* 0xcccccccd060478a5 */ /* 0x000fc8000f8e003f */
[----:B------:R-:W-:-:S03]  /*1cf0*/  USHF.R.U32.HI UR4, URZ, 0x2, UR5 ;  /* 0x000000023f047899 */ /* 0x000fc60008011605 */
[----:B------:R-:W-:Y:S01]  /*1d00*/  UMOV UR5, 0x400 ;  /* 0x0000040000057882 */ /* 0x000fe20000000000 */
[----:B------:R-:W-:Y:S02]  /*1d10*/  UIMAD UR6, UR4, -0x5, UR6 ;  /* 0xfffffffb040678a4 */ /* 0x000fe4000f8e0206 */
[----:B--2---:R-:W-:-:S04]  /*1d20*/  ULEA UR5, UR7, UR5, 0x18 ;  /* 0x0000000507057291 */ /* 0x004fc8000f8ec03f */
[----:B------:R-:W-:-:S04]  /*1d30*/  ULEA UR6, UR6, UR5, 0x3 ;  /* 0x0000000506067291 */ /* 0x000fc8000f8e183f */
[----:B------:R-:W-:-:S04]  /*1d40*/  UIADD3 UR6, UR6, 0x28, URZ ;  /* 0x0000002806067890 */ /* 0x000fc8000fffe03f */
[----:B------:R-:W-:-:S09]  /*1d50*/  UPRMT UR6, URZ, 0x654, UR6 ;  /* 0x000006543f067896 */ /* 0x000fd20008000006 */
[----:B------:R-:W-:Y:S01]  /*1d60*/  SYNCS.ARRIVE.TRANS64.RED.A1T0 RZ, [UR6], RZ ;  /* 0x000000ffffff79a7 */ /* 0x000fe20008100406 */
[----:B------:R-:W-:Y:S05]  /*1d70*/  @P0 BRA `(.L_x_26) ;  /* 0x0000000000040947 */ /* 0x000fea0003800000 */
[----:B------:R-:W-:Y:S01]  /*1d80*/  BPT.TRAP 0x1 ;  /* 0x000000040000795c */ /* 0x000fe20000300000 */
.L_x_26:
[----:B------:R-:W2:Y:S01]  /*1d90*/  LDC R6, c[0x0][0x288] ;  /* 0x0000a200ff067b82 */ /* 0x000ea20000000800 */
[----:B01----:R-:W-:Y:S01]  /*1da0*/  LOP3.LUT R5, R18, 0x3, RZ, 0xc0, !PT ;  /* 0x0000000312057812 */ /* 0x003fe200078ec0ff */
[----:B------:R-:W-:Y:S01]  /*1db0*/  IMAD.SHL.U32 R11, R90, 0x40, RZ ;  /* 0x000000405a0b7824 */ /* 0x000fe200078e00ff */
[----:B------:R-:W-:Y:S01]  /*1dc0*/  SHF.R.U32.HI R3, RZ, 0x2, R18 ;  /* 0x00000002ff037819 */ /* 0x000fe20000011612 */
[----:B------:R-:W-:Y:S01]  /*1dd0*/  UIADD3 UR39, UR40, UR39, URZ ;  /* 0x0000002728277290 */ /* 0x000fe2000fffe03f */
[----:B------:R-:W-:Y:S01]  /*1de0*/  LOP3.LUT R4, R18, 0x60, RZ, 0xc0, !PT ;  /* 0x0000006012047812 */ /* 0x000fe200078ec0ff */
[----:B------:R-:W-:Y:S01]  /*1df0*/  ULDC UR7, c[0x0][0x284] ;  /* 0x0000a10000077ab9 */ /* 0x000fe20000000800 */
[----:B------:R-:W-:Y:S01]  /*1e00*/  LOP3.LUT R0, R22, 0x1, RZ, 0xc0, !PT ;  /* 0x0000000116007812 */ /* 0x000fe200078ec0ff */
[----:B------:R-:W-:Y:S01]  /*1e10*/  UISETP.GT.U32.AND UP0, UPT, UR39, 0x4, UPT ;  /* 0x000000042700788c */ /* 0x000fe2000bf04070 */
[----:B------:R-:W-:Y:S01]  /*1e20*/  LOP3.LUT R3, R3, 0x7, RZ, 0xc0, !PT ;  /* 0x0000000703037812 */ /* 0x000fe200078ec0ff */
[----:B------:R-:W-:Y:S01]  /*1e30*/  UISETP.GE.U32.AND UP1, UPT, UR40, 0x5, UPT ;  /* 0x000000052800788c */ /* 0x000fe2000bf26070 */
[----:B------:R-:W-:Y:S01]  /*1e40*/  SHF.R.U32.HI R4, RZ, 0x1, R4 ;  /* 0x00000001ff047819 */ /* 0x000fe20000011604 */
[----:B------:R-:W-:Y:S01]  /*1e50*/  IMAD.SHL.U32 R8, R0, 0x40, RZ ;  /* 0x0000004000087824 */ /* 0x000fe200078e00ff */
[----:B------:R-:W-:Y:S01]  /*1e60*/  UISETP.LT.U32.AND UP0, UPT, UR40, 0x5, UP0 ;  /* 0x000000052800788c */ /* 0x000fe20008701070 */
[----:B------:R-:W-:Y:S01]  /*1e70*/  SHF.R.S32.HI R21, RZ, 0x1f, R23 ;  /* 0x0000001fff157819 */ /* 0x000fe20000011417 */
[----:B------:R-:W-:Y:S01]  /*1e80*/  ULDC.64 UR8, c[0x0][0x5d0] ;  /* 0x0001740000087ab9 */ /* 0x000fe20000000a00 */
[--C-:B------:R-:W-:Y:S01]  /*1e90*/  IADD3 R7, RZ, -R4, -R3.reuse ;  /* 0x80000004ff077210 */ /* 0x100fe20007ffe803 */
[----:B------:R-:W-:Y:S01]  /*1ea0*/  UIMAD.WIDE.U32 UR4, UR39, -0x33333333, URZ ;  /* 0xcccccccd270478a5 */ /* 0x000fe2000f8e003f */
[----:B------:R-:W-:Y:S01]  /*1eb0*/  LOP3.LUT R3, R8, 0x40, R3, 0xe2, !PT ;  /* 0x0000004008037812 */ /* 0x000fe200078ee203 */
[----:B------:R-:W-:Y:S01]  /*1ec0*/  USEL UR6, URZ, 0x1, !UP0 ;  /* 0x000000013f067887 */ /* 0x000fe2000c000000 */
[----:B------:R-:W-:Y:S01]  /*1ed0*/  IMAD R8, R21, UR8, RZ ;  /* 0x0000000815087c24 */ /* 0x000fe2000f8e02ff */
[----:B------:R-:W-:Y:S01]  /*1ee0*/  USHF.R.U32.HI UR4, URZ, 0x2, UR5 ;  /* 0x000000023f047899 */ /* 0x000fe20008011605 */
[----:B------:R-:W-:Y:S01]  /*1ef0*/  IMAD R0, R0, -0x40, R7 ;  /* 0xffffffc000007824 */ /* 0x000fe200078e0207 */
[----:B------:R-:W-:Y:S01]  /*1f00*/  ULOP3.LUT UR38, UR38, UR6, URZ, 0x3c, !UPT ;  /* 0x0000000626267292 */ /* 0x000fe2000f8e3c3f */
[----:B--2---:R-:W-:Y:S01]  /*1f10*/  IMAD R10, R5, -0x2, R6 ;  /* 0xfffffffe050a7824 */ /* 0x004fe200078e0206 */
[----:B------:R-:W-:Y:S01]  /*1f20*/  ISETP.GE.AND P0, PT, R11, R6, PT ;  /* 0x000000060b00720c */ /* 0x000fe20003f06270 */
[----:B------:R-:W-:Y:S01]  /*1f30*/  IMAD.SHL.U32 R5, R94, 0x100, RZ ;  /* 0x000001005e057824 */ /* 0x000fe200078e00ff */
[----:B------:R-:W-:Y:S01]  /*1f40*/  UIMAD UR39, UR4, -0x5, UR39 ;  /* 0xfffffffb042778a4 */ /* 0x000fe2000f8e0227 */
[----:B------:R-:W-:Y:S01]  /*1f50*/  IMAD.SHL.U32 R6, R18, 0x2, RZ ;  /* 0x0000000212067824 */ /* 0x000fe200078e00ff */
[----:B------:R-:W-:Y:S01]  /*1f60*/  @UP1 ULOP3.LUT UR38, UR38, 0x1, UR4, 0x78, !UPT ;  /* 0x0000000126261892 */ /* 0x000fe2000f8e7804 */
[----:B------:R-:W-:Y:S01]  /*1f70*/  IMAD.WIDE R94, R94, 0x100, RZ ;  /* 0x000001005e5e7825 */ /* 0x000fe200078e02ff */
[----:B------:R-:W-:-:S02]  /*1f80*/  ISETP.GE.OR P0, PT, R5, UR7, P0 ;  /* 0x0000000705007c0c */ /* 0x000fc40008706670 */
[----:B------:R-:W-:Y:S01]  /*1f90*/  LOP3.LUT R6, R11, 0x6, R6, 0xf8, !PT ;  /* 0x000000060b067812 */ /* 0x000fe200078ef806 */
[----:B------:R-:W-:Y:S01]  /*1fa0*/  IMAD R13, R23, UR9, R8 ;  /* 0x00000009170d7c24 */ /* 0x000fe2000f8e0208 */
[----:B------:R-:W-:Y:S01]  /*1fb0*/  LOP3.LUT R113, R94, R3, R4, 0xfe, !PT ;  /* 0x000000035e717212 */ /* 0x000fe200078efe04 */
[----:B------:R-:W-:Y:S01]  /*1fc0*/  IMAD.IADD R4, R10, 0x1, -R11 ;  /* 0x000000010a047824 */ /* 0x000fe200078e0a0b */
[----:B------:R-:W-:Y:S02]  /*1fd0*/  SHF.R.S32.HI R7, RZ, 0x1f, R6 ;  /* 0x0000001fff077819 */ /* 0x000fe40000011406 */
[----:B------:R-:W-:Y:S01]  /*1fe0*/  IADD3 R3, -R5, UR7, R0 ;  /* 0x0000000705037c10 */ /* 0x000fe2000fffe100 */
[----:B------:R-:W-:Y:S02]  /*1ff0*/  IMAD.MOV.U32 R0, RZ, RZ, -0x1 ;  /* 0xffffffffff007424 */ /* 0x000fe400078e00ff */
[----:B------:R-:W-:-:S04]  /*2000*/  IMAD.WIDE.U32 R8, R23, UR8, R6 ;  /* 0x0000000817087c25 */ /* 0x000fc8000f8e0006 */
[----:B------:R-:W-:Y:S01]  /*2010*/  IMAD.IADD R9, R9, 0x1, R13 ;  /* 0x0000000109097824 */ /* 0x000fe200078e020d */
[----:B------:R-:W-:Y:S06]  /*2020*/  @P0 BRA `(.L_x_28) ;  /* 0x0000004c007c0947 */ /* 0x000fec0003800000 */
[----:B------:R-:W0:Y:S01]  /*2030*/  LDC.64 R12, c[0x0][0x5c8] ;  /* 0x00017200ff0c7b82 */ /* 0x000e220000000a00 */
[----:B-----5:R-:W-:Y:S01]  /*2040*/  FSETP.NEU.AND P1, PT, R89, RZ, PT ;  /* 0x000000ff5900720b */ /* 0x020fe20003f2d000 */
[----:B------:R-:W-:Y:S01]  /*2050*/  BSSY B0, `(.L_x_28) ;  /* 0x00004dc000007945 */ /* 0x000fe20003800000 */
[----:B------:R-:W-:-:S04]  /*2060*/  ISETP.GT.AND P6, PT, R4, RZ, PT ;  /* 0x000000ff0400720c */ /* 0x000fc80003fc4270 */
[----:B------:R-:W-:Y:S01]  /*2070*/  ISETP.GT.AND P0, PT, R3, RZ, P6 ;  /* 0x000000ff0300720c */ /* 0x000fe20003704270 */
[-C--:B0-----:R-:W-:Y:S02]  /*2080*/  IMAD R10, R95, R12.reuse, RZ ;  /* 0x0000000c5f0a7224 */ /* 0x081fe400078e02ff */
[----:B------:R-:W-:-:S04]  /*2090*/  IMAD.WIDE.U32 R104, R113, R12, R8 ;  /* 0x0000000c71687225 */ /* 0x000fc800078e0008 */
[----:B------:R-:W-:-:S04]  /*20a0*/  IMAD R5, R113, R13, R10 ;  /* 0x0000000d71057224 */ /* 0x000fc800078e020a */
[----:B------:R-:W-:Y:S01]  /*20b0*/  IMAD.IADD R93, R105, 0x1, R5 ;  /* 0x00000001695d7824 */ /* 0x000fe200078e0205 */
[----:B------:R-:W-:Y:S06]  /*20c0*/  @!P1 BRA `(.L_x_29) ;  /* 0x0000003400789947 */ /* 0x000fec0003800000 */
[----:B------:R-:W0:Y:S01]  /*20d0*/  LDC.64 R14, c[0x0][0x5b8] ;  /* 0x00016e00ff0e7b82 */ /* 0x000e220000000a00 */
[----:B------:R-:W-:-:S07]  /*20e0*/  ULDC.64 UR4, c[0x0][0x5c0] ;  /* 0x0001700000047ab9 */ /* 0x000fce0000000a00 */
[----:B------:R-:W1:Y:S08]  /*20f0*/  LDC.64 R96, c[0x0][0x5b0] ;  /* 0x00016c00ff607b82 */ /* 0x000e700000000a00 */
[----:B------:R-:W2:Y:S01]  /*2100*/  LDC.64 R10, c[0x0][0x5a8] ;  /* 0x00016a00ff0a7b82 */ /* 0x000ea20000000a00 */
[-C--:B0-----:R-:W-:Y:S02]  /*2110*/  IMAD R8, R21, R14.reuse, RZ ;  /* 0x0000000e15087224 */ /* 0x081fe400078e02ff */
[----:B------:R-:W-:-:S04]  /*2120*/  IMAD.WIDE.U32 R20, R23, R14, R6 ;  /* 0x0000000e17147225 */ /* 0x000fc800078e0006 */
[----:B------:R-:W-:Y:S02]  /*2130*/  IMAD R103, R23, R15, R8 ;  /* 0x0000000f17677224 */ /* 0x000fe400078e0208 */
[-C--:B-1----:R-:W-:Y:S02]  /*2140*/  IMAD R8, R95, R96.reuse, RZ ;  /* 0x000000605f087224 */ /* 0x082fe400078e02ff */
[----:B------:R-:W-:Y:S02]  /*2150*/  IMAD.IADD R91, R21, 0x1, R103 ;  /* 0x00000001155b7824 */ /* 0x000fe400078e0267 */
[----:B------:R-:W-:Y:S02]  /*2160*/  IMAD.MOV.U32 R90, RZ, RZ, R20 ;  /* 0x000000ffff5a7224 */ /* 0x000fe400078e0014 */
[C---:B------:R-:W-:Y:S02]  /*2170*/  IMAD R109, R113.reuse, R97, R8 ;  /* 0x00000061716d7224 */ /* 0x040fe400078e0208 */
[----:B------:R-:W-:-:S04]  /*2180*/  IMAD.WIDE.U32 R8, R113, R96, R90 ;  /* 0x0000006071087225 */ /* 0x000fc800078e005a */
[----:B------:R-:W-:Y:S01]  /*2190*/  IMAD.IADD R5, R9, 0x1, R109 ;  /* 0x0000000109057824 */ /* 0x000fe200078e026d */
[----:B--2---:R-:W-:-:S04]  /*21a0*/  LEA R98, P1, R8, R10, 0x1 ;  /* 0x0000000a08627211 */ /* 0x004fc800078208ff */
[----:B------:R-:W-:-:S05]  /*21b0*/  LEA.HI.X R99, R8, R11, R5, 0x1, P1 ;  /* 0x0000000b08637211 */ /* 0x000fca00008f0c05 */
[----:B------:R-:W2:Y:S01]  /*21c0*/  @P0 LDG.E.LTC128B.U16 R5, desc[UR36][R98.64] ;  /* 0x0000002462050981 */ /* 0x000ea2000c1e1520 */
[----:B------:R-:W-:Y:S01]  /*21d0*/  ISETP.GT.AND P4, PT, R4, 0x1, PT ;  /* 0x000000010400780c */ /* 0x000fe20003f84270 */
[----:B------:R-:W-:Y:S01]  /*21e0*/  IMAD.WIDE.U32 R8, R113, R96, R6 ;  /* 0x0000006071087225 */ /* 0x000fe200078e0006 */
[----:B------:R-:W-:Y:S02]  /*21f0*/  BSSY B1, `(.L_x_30) ;  /* 0x0000013000017945 */ /* 0x000fe40003800000 */
[----:B------:R-:W-:Y:S01]  /*2200*/  P2R R107, PR, RZ, 0x10 ;  /* 0x00000010ff6b7803 */ /* 0x000fe20000000000 */
[----:B------:R-:W-:Y:S02]  /*2210*/  IMAD.IADD R9, R109, 0x1, R9 ;  /* 0x000000016d097824 */ /* 0x000fe400078e0209 */
[----:B------:R-:W-:-:S04]  /*2220*/  IMAD.WIDE.U32 R100, R23, R14, R8 ;  /* 0x0000000e17647225 */ /* 0x000fc800078e0008 */
[----:B------:R-:W-:Y:S01]  /*2230*/  IMAD.IADD R9, R103, 0x1, R101 ;  /* 0x0000000167097824 */ /* 0x000fe200078e0265 */
[----:B------:R-:W-:Y:S02]  /*2240*/  LEA R8, P2, R100, R10, 0x1 ;  /* 0x0000000a64087211 */ /* 0x000fe400078408ff */
[----:B------:R-:W-:Y:S02]  /*2250*/  SHF.L.U64.HI R101, R96, 0x3, R97 ;  /* 0x0000000360657819 */ /* 0x000fe40000010261 */
[----:B------:R-:W-:Y:S01]  /*2260*/  LEA.HI.X R9, R100, R11, R9, 0x1, P2 ;  /* 0x0000000b64097211 */ /* 0x000fe200010f0c09 */
[----:B------:R-:W-:Y:S02]  /*2270*/  IMAD.SHL.U32 R100, R96, 0x8, RZ ;  /* 0x0000000860647824 */ /* 0x000fe400078e00ff */
[----:B--2---:R-:W-:-:S05]  /*2280*/  HADD2.F32 R92, -RZ, R5.H0_H0 ;  /* 0x20000005ff5c7230 */ /* 0x004fca0000004100 */
[----:B------:R-:W-:Y:S01]  /*2290*/  FMUL R15, R92, R89 ;  /* 0x000000595c0f7220 */ /* 0x000fe20000400000 */
[----:B------:R-:W-:-:S03]  /*22a0*/  LEA R92, P1, R104, UR4, 0x1 ;  /* 0x00000004685c7c11 */ /* 0x000fc6000f8208ff */
[----:B------:R-:W-:Y:S01]  /*22b0*/  FFMA R15, R56, R88, R15 ;  /* 0x00000058380f7223 */ /* 0x000fe2000000000f */
[----:B------:R-:W-:Y:S02]  /*22c0*/  LEA.HI.X R93, R104, UR5, R93, 0x1, P1 ;  /* 0x00000005685d7c11 */ /* 0x000fe400088f0c5d */
[----:B------:R-:W-:Y:S02]  /*22d0*/  ISETP.GT.AND P1, PT, R3, RZ, P4 ;  /* 0x000000ff0300720c */ /* 0x000fe40002724270 */
[----:B------:R-:W-:-:S05]  /*22e0*/  F2FP.F16.F32.PACK_AB R15, RZ, R15 ;  /* 0x0000000fff0f723e */ /* 0x000fca00000000ff */
[----:B------:R0:W-:Y:S06]  /*22f0*/  @P0 STG.E.U16 desc[UR36][R92.64], R15 ;  /* 0x0000000f5c000986 */ /* 0x0001ec000c101524 */
[----:B------:R-:W-:Y:S05]  /*2300*/  @!P1 BRA `(.L_x_31) ;  /* 0x0000000000049947 */ /* 0x000fea0003800000 */
[----:B------:R1:W5:Y:S02]  /*2310*/  LDG.E.LTC128B.U16 R5, desc[UR36][R8.64+0x2] ;  /* 0x0000022408057981 */ /* 0x000364000c1e1520 */
.L_x_31:
[----:B------:R-:W-:Y:S05]  /*2320*/  BSYNC B1 ;  /* 0x0000000000017941 */ /* 0x000fea0003800000 */
.L_x_30:
[----:B-----5:R-:W-:Y:S01]  /*2330*/  HADD2.F32 R56, -RZ, R5.H0_H0 ;  /* 0x20000005ff387230 */ /* 0x020fe20000004100 */
[----:B------:R-:W-:Y:S01]  /*2340*/  ISETP.GT.AND P0, PT, R3, 0x8, P6 ;  /* 0x000000080300780c */ /* 0x000fe20003704270 */
[----:B------:R-:W-:-:S04]  /*2350*/  IMAD.WIDE.U32 R104, R113, R96, R100 ;  /* 0x0000006071687225 */ /* 0x000fc800078e0064 */
[----:B------:R-:W-:Y:S01]  /*2360*/  FMUL R56, R56, R89 ;  /* 0x0000005938387220 */ /* 0x000fe20000400000 */
[----:B------:R-:W-:Y:S01]  /*2370*/  IMAD.IADD R109, R109, 0x1, R105 ;  /* 0x000000016d6d7824 */ /* 0x000fe200078e0269 */
[----:B0-----:R-:W-:Y:S02]  /*2380*/  IADD3 R15, P2, R20, R104, RZ ;  /* 0x00000068140f7210 */ /* 0x001fe40007f5e0ff */
[----:B------:R-:W-:-:S03]  /*2390*/  FFMA R57, R57, R88, R56 ;  /* 0x0000005839397223 */ /* 0x000fc60000000038 */
[----:B------:R-:W-:Y:S01]  /*23a0*/  IMAD.X R98, R109, 0x1, R91, P2 ;  /* 0x000000016d627824 */ /* 0x000fe200010e065b */
[C---:B------:R-:W-:Y:S02]  /*23b0*/  LEA R56, P2, R15.reuse, R10, 0x1 ;  /* 0x0000000a0f387211 */ /* 0x040fe400078408ff */
[----:B------:R-:W-:Y:S02]  /*23c0*/  F2FP.F16.F32.PACK_AB R99, RZ, R57 ;  /* 0x00000039ff63723e */ /* 0x000fe400000000ff */
[----:B------:R-:W-:Y:S02]  /*23d0*/  LEA.HI.X R57, R15, R11, R98, 0x1, P2 ;  /* 0x0000000b0f397211 */ /* 0x000fe400010f0c62 */
[----:B------:R-:W-:Y:S01]  /*23e0*/  PRMT R15, R5, 0x7610, R15 ;  /* 0x00007610050f7816 */ /* 0x000fe2000000000f */
[----:B------:R0:W-:Y:S05]  /*23f0*/  @P1 STG.E.U16 desc[UR36][R92.64+0x2], R99 ;  /* 0x000002635c001986 */ /* 0x0001ea000c101524 */
[----:B------:R2:W3:Y:S01]  /*2400*/  @P0 LDG.E.LTC128B.U16 R15, desc[UR36][R56.64] ;  /* 0x00000024380f0981 */ /* 0x0004e2000c1e1520 */
[----:B------:R-:W-:Y:S01]  /*2410*/  IADD3 R104, P1, R6, R104, RZ ;  /* 0x0000006806687210 */ /* 0x000fe20007f3e0ff */
[----:B------:R-:W-:Y:S01]  /*2420*/  BSSY B1, `(.L_x_32) ;  /* 0x0000012000017945 */ /* 0x000fe20003800000 */
[----:B------:R-:W-:-:S03]  /*2430*/  SHF.L.U64.HI R111, R12, 0x4, R13 ;  /* 0x000000040c6f7819 */ /* 0x000fc6000001020d */
[----:B------:R-:W-:Y:S01]  /*2440*/  IMAD.X R105, R7, 0x1, R109, P1 ;  /* 0x0000000107697824 */ /* 0x000fe200008e066d */
[----:B------:R-:W-:Y:S01]  /*2450*/  ISETP.GT.AND P1, PT, R3, 0x8, P4 ;  /* 0x000000080300780c */ /* 0x000fe20002724270 */
[----:B------:R-:W-:Y:S02]  /*2460*/  IMAD.SHL.U32 R109, R12, 0x10, RZ ;  /* 0x000000100c6d7824 */ /* 0x000fe400078e00ff */
[----:B------:R-:W-:-:S03]  /*2470*/  IMAD.WIDE.U32 R104, R23, R14, R104 ;  /* 0x0000000e17687225 */ /* 0x000fc600078e0068 */
[----:B--2---:R-:W-:Y:S01]  /*2480*/  LEA R56, P3, R104, R10, 0x1 ;  /* 0x0000000a68387211 */ /* 0x004fe200078608ff */
[----:B---3--:R-:W-:-:S05]  /*2490*/  HADD2.F32 R98, -RZ, R15.H0_H0 ;  /* 0x2000000fff627230 */ /* 0x008fca0000004100 */
[----:B------:R-:W-:Y:S01]  /*24a0*/  FMUL R5, R98, R89 ;  /* 0x0000005962057220 */ /* 0x000fe20000400000 */
[----:B------:R-:W-:-:S03]  /*24b0*/  IADD3 R98, P2, R109, R92, RZ ;  /* 0x0000005c6d627210 */ /* 0x000fc60007f5e0ff */
[----:B------:R-:W-:Y:S01]  /*24c0*/  FFMA R5, R58, R88, R5 ;  /* 0x000000583a057223 */ /* 0x000fe20000000005 */
[----:B------:R-:W-:Y:S02]  /*24d0*/  IMAD.IADD R58, R103, 0x1, R105 ;  /* 0x00000001673a7824 */ /* 0x000fe400078e0269 */
[----:B0-----:R-:W-:Y:S02]  /*24e0*/  IMAD.X R99, R111, 0x1, R93, P2 ;  /* 0x000000016f637824 */ /* 0x001fe400010e065d */
[----:B------:R-:W-:Y:S02]  /*24f0*/  F2FP.F16.F32.PACK_AB R5, RZ, R5 ;  /* 0x00000005ff05723e */ /* 0x000fe400000000ff */
[----:B------:R-:W-:-:S03]  /*2500*/  LEA.HI.X R57, R104, R11, R58, 0x1, P3 ;  /* 0x0000000b68397211 */ /* 0x000fc600018f0c3a */
[----:B------:R0:W-:Y:S01]  /*2510*/  @P0 STG.E.U16 desc[UR36][R98.64], R5 ;  /* 0x0000000562000986 */ /* 0x0001e2000c101524 */
[----:B------:R-:W-:Y:S05]  /*2520*/  @!P1 BRA `(.L_x_33) ;  /* 0x0000000000049947 */ /* 0x000fea0003800000 */
[----:B------:R2:W5:Y:S02]  /*2530*/  LDG.E.LTC128B.U16 R15, desc[UR36][R56.64+0x2] ;  /* 0x00000224380f7981 */ /* 0x000564000c1e1520 */
.L_x_33:
[----:B------:R-:W-:Y:S05]  /*2540*/  BSYNC B1 ;  /* 0x0000000000017941 */ /* 0x000fea0003800000 */
.L_x_32:
[----:B-----5:R-:W-:Y:S01]  /*2550*/  HADD2.F32 R58, -RZ, R15.H0_H0 ;  /* 0x2000000fff3a7230 */ /* 0x020fe20000004100 */
[----:B------:R-:W-:Y:S01]  /*2560*/  ISETP.GT.AND P4, PT, R4, 0x8, PT ;  /* 0x000000080400780c */ /* 0x000fe20003f84270 */
[----:B------:R-:W-:Y:S01]  /*2570*/  BSSY B1, `(.L_x_34) ;  /* 0x000000d000017945 */ /* 0x000fe20003800000 */
[----:B------:R-:W-:Y:S02]  /*2580*/  PRMT R104, R15, 0x7610, R104 ;  /* 0x000076100f687816 */ /* 0x000fe40000000068 */
[----:B------:R-:W-:Y:S01]  /*2590*/  FMUL R58, R58, R89 ;  /* 0x000000593a3a7220 */ /* 0x000fe20000400000 */
[----:B------:R-:W-:Y:S02]  /*25a0*/  ISETP.GT.AND P0, PT, R3, RZ, P4 ;  /* 0x000000ff0300720c */ /* 0x000fe40002704270 */
[----:B------:R-:W-:Y:S01]  /*25b0*/  P2R R108, PR, RZ, 0x10 ;  /* 0x00000010ff6c7803 */ /* 0x000fe20000000000 */
[----:B------:R-:W-:Y:S01]  /*25c0*/  FFMA R58, R59, R88, R58 ;  /* 0x000000583b3a7223 */ /* 0x000fe2000000003a */
[----:B------:R-:W-:-:S04]  /*25d0*/  IMAD.MOV.U32 R59, RZ, RZ, R99 ;  /* 0x000000ffff3b7224 */ /* 0x000fc800078e0063 */
[----:B------:R-:W-:-:S04]  /*25e0*/  F2FP.F16.F32.PACK_AB R58, RZ, R58 ;  /* 0x0000003aff3a723e */ /* 0x000fc800000000ff */
[----:B0-----:R-:W-:Y:S01]  /*25f0*/  PRMT R5, R58, 0x7610, R5 ;  /* 0x000076103a057816 */ /* 0x001fe20000000005 */
[----:B------:R-:W-:-:S05]  /*2600*/  IMAD.MOV.U32 R58, RZ, RZ, R98 ;  /* 0x000000ffff3a7224 */ /* 0x000fca00078e0062 */
[----:B------:R0:W-:Y:S01]  /*2610*/  @P1 STG.E.U16 desc[UR36][R58.64+0x2], R5 ;  /* 0x000002053a001986 */ /* 0x0001e2000c101524 */
[----:B------:R-:W-:Y:S05]  /*2620*/  @!P0 BRA `(.L_x_35) ;  /* 0x0000000000048947 */ /* 0x000fea0003800000 */
[----:B------:R3:W5:Y:S02]  /*2630*/  LDG.E.LTC128B.U16 R104, desc[UR36][R8.64+0x10] ;  /* 0x0000102408687981 */ /* 0x000764000c1e1520 */
.L_x_35:
[----:B------:R-:W-:Y:S05]  /*2640*/  BSYNC B1 ;  /* 0x0000000000017941 */ /* 0x000fea0003800000 */
.L_x_34:
[----:B-----5:R-:W-:Y:S01]  /*2650*/  HADD2.F32 R106, -RZ, R104.H0_H0 ;  /* 0x20000068ff6a7230 */ /* 0x020fe20000004100 */
[C---:B------:R-:W-:Y:S01]  /*2660*/  SHF.L.U64.HI R15, R12.reuse, 0x8, R13 ;  /* 0x000000080c0f7819 */ /* 0x040fe2000001020d */
[----:B0-----:R-:W-:Y:S01]  /*2670*/  IMAD.SHL.U32 R5, R12, 0x100, RZ ;  /* 0x000001000c057824 */ /* 0x001fe200078e00ff */
[----:B------:R-:W-:Y:S01]  /*2680*/  ISETP.GT.AND P3, PT, R4, 0x9, PT ;  /* 0x000000090400780c */ /* 0x000fe20003f64270 */
[----:B------:R-:W-:Y:S01]  /*2690*/  BSSY B1, `(.L_x_36) ;  /* 0x000000b000017945 */ /* 0x000fe20003800000 */
[----:B------:R-:W-:Y:S02]  /*26a0*/  FMUL R105, R106, R89 ;  /* 0x000000596a697220 */ /* 0x000fe40000400000 */
[----:B------:R-:W-:Y:S02]  /*26b0*/  IADD3 R12, P1, P2, R5, R92, R109 ;  /* 0x0000005c050c7210 */ /* 0x000fe40007a3e06d */
[----:B------:R-:W-:Y:S02]  /*26c0*/  FFMA R105, R60, R88, R105 ;  /* 0x000000583c697223 */ /* 0x000fe40000000069 */
[----:B------:R-:W-:-:S02]  /*26d0*/  IADD3.X R13, R15, R93, R111, P1, P2 ;  /* 0x0000005d0f0d7210 */ /* 0x000fc40000fe446f */
[----:B------:R-:W-:Y:S02]  /*26e0*/  ISETP.GT.AND P1, PT, R3, RZ, P3 ;  /* 0x000000ff0300720c */ /* 0x000fe40001f24270 */
[----:B------:R-:W-:Y:S02]  /*26f0*/  F2FP.F16.F32.PACK_AB R60, RZ, R105 ;  /* 0x00000069ff3c723e */ /* 0x000fe400000000ff */
[----:B------:R-:W-:-:S03]  /*2700*/  P2R R105, PR, RZ, 0x8 ;  /* 0x00000008ff697803 */ /* 0x000fc60000000000 */
[----:B------:R0:W-:Y:S06]  /*2710*/  @P0 STG.E.U16 desc[UR36][R92.64+0x10], R60 ;  /* 0x0000103c5c000986 */ /* 0x0001ec000c101524 */
[----:B------:R-:W-:Y:S05]  /*2720*/  @!P1 BRA `(.L_x_37) ;  /* 0x0000000000049947 */ /* 0x000fea0003800000 */
[----:B------:R4:W5:Y:S02]  /*2730*/  LDG.E.LTC128B.U16 R104, desc[UR36][R8.64+0x12] ;  /* 0x0000122408687981 */ /* 0x000964000c1e1520 */
.L_x_37:
[----:B------:R-:W-:Y:S05]  /*2740*/  BSYNC B1 ;  /* 0x0000000000017941 */ /* 0x000fea0003800000 */
.L_x_36:
[----:B0----5:R-:W-:Y:S01]  /*2750*/  HADD2.F32 R60, -RZ, R104.H0_H0 ;  /* 0x20000068ff3c7230 */ /* 0x021fe20000004100 */
[----:B------:R-:W-:Y:S01]  /*2760*/  ISETP.GT.AND P0, PT, R3, 0x8, P4 ;  /* 0x000000080300780c */ /* 0x000fe20002704270 */
[----:B------:R-:W-:Y:S03]  /*2770*/  BSSY B1, `(.L_x_38) ;  /* 0x000000a000017945 */ /* 0x000fe60003800000 */
[----:B------:R-:W-:-:S04]  /*2780*/  FMUL R60, R60, R89 ;  /* 0x000000593c3c7220 */ /* 0x000fc80000400000 */
[----:B------:R-:W-:Y:S01]  /*2790*/  FFMA R60, R61, R88, R60 ;  /* 0x000000583d3c7223 */ /* 0x000fe2000000003c */
[----:B------:R-:W-:-:S04]  /*27a0*/  @P1 IMAD.MOV.U32 R61, RZ, RZ, R93 ;  /* 0x000000ffff3d1224 */ /* 0x000fc800078e005d */
[----:B------:R-:W-:-:S04]  /*27b0*/  F2FP.F16.F32.PACK_AB R60, RZ, R60 ;  /* 0x0000003cff3c723e */ /* 0x000fc800000000ff */
[----:B------:R-:W-:Y:S01]  /*27c0*/  PRMT R106, R60, 0x7610, R106 ;  /* 0x000076103c6a7816 */ /* 0x000fe2000000006a */
[----:B------:R-:W-:-:S05]  /*27d0*/  @P1 IMAD.MOV.U32 R60, RZ, RZ, R92 ;  /* 0x000000ffff3c1224 */ /* 0x000fca00078e005c */
[----:B------:R0:W-:Y:S01]  /*27e0*/  @P1 STG.E.U16 desc[UR36][R60.64+0x12], R106 ;  /* 0x0000126a3c001986 */ /* 0x0001e2000c101524 */
[----:B------:R-:W-:Y:S05]  /*27f0*/  @!P0 BRA `(.L_x_39) ;  /* 0x0000000000048947 */ /* 0x000fea0003800000 */
[----:B------:R0:W5:Y:S02]  /*2800*/  LDG.E.LTC128B.U16 R104, desc[UR36][R56.64+0x10] ;  /* 0x0000102438687981 */ /* 0x000164000c1e1520 */
.L_x_39:
[----:B------:R-:W-:Y:S05]  /*2810*/  BSYNC B1 ;  /* 0x0000000000017941 */ /* 0x000fea0003800000 */
.L_x_38:
[----:B0----5:R-:W-:Y:S01]  /*2820*/  HADD2.F32 R60, -RZ, R104.H0_H0 ;  /* 0x20000068ff3c7230 */ /* 0x021fe20000004100 */
[----:B------:R-:W-:Y:S01]  /*2830*/  ISETP.GT.AND P1, PT, R3, 0x8, P3 ;  /* 0x000000080300780c */ /* 0x000fe20001f24270 */
[----:B------:R-:W-:Y:S03]  /*2840*/  BSSY B1, `(.L_x_40) ;  /* 0x0000007000017945 */ /* 0x000fe60003800000 */
[----:B------:R-:W-:-:S04]  /*2850*/  FMUL R61, R60, R89 ;  /* 0x000000593c3d7220 */ /* 0x000fc80000400000 */
[----:B------:R-:W-:-:S05]  /*2860*/  FFMA R61, R62, R88, R61 ;  /* 0x000000583e3d7223 */ /* 0x000fca000000003d */
[----:B------:R-:W-:-:S05]  /*2870*/  F2FP.F16.F32.PACK_AB R61, RZ, R61 ;  /* 0x0000003dff3d723e */ /* 0x000fca00000000ff */
[----:B------:R0:W-:Y:S01]  /*2880*/  @P0 STG.E.U16 desc[UR36][R58.64+0x10], R61 ;  /* 0x0000103d3a000986 */ /* 0x0001e2000c101524 */
[----:B------:R-:W-:Y:S05]  /*2890*/  @!P1 BRA `(.L_x_41) ;  /* 0x0000000000049947 */ /* 0x000fea0003800000 */
[----:B------:R0:W5:Y:S02]  /*28a0*/  LDG.E.LTC128B.U16 R104, desc[UR36][R56.64+0x12] ;  /* 0x0000122438687981 */ /* 0x000164000c1e1520 */
.L_x_41:
[----:B------:R-:W-:Y:S05]  /*28b0*/  BSYNC B1 ;  /* 0x0000000000017941 */ /* 0x000fea0003800000 */
.L_x_40:
[----:B-----5:R-:W-:Y:S01]  /*28c0*/  HADD2.F32 R60, -RZ, R104.H0_H0 ;  /* 0x20000068ff3c7230 */ /* 0x020fe20000004100 */
[----:B------:R-:W-:Y:S01]  /*28d0*/  IADD3 R113, P0, R113, 0x80, RZ ;  /* 0x0000008071717810 */ /* 0x000fe20007f1e0ff */
[----:B------:R-:W-:Y:S01]  /*28e0*/  BSSY B1, `(.L_x_42) ;  /* 0x000000b000017945 */ /* 0x000fe20003800000 */
[----:B------:R-:W-:Y:S02]  /*28f0*/  ISETP.GT.AND P2, PT, R4, 0x10, PT ;  /* 0x000000100400780c */ /* 0x000fe40003f44270 */
[----:B------:R-:W-:Y:S01]  /*2900*/  FMUL R60, R60, R89 ;  /* 0x000000593c3c7220 */ /* 0x000fe20000400000 */
[----:B------:R-:W-:Y:S01]  /*2910*/  IMAD.X R95, RZ, RZ, R95, P0 ;  /* 0x000000ffff5f7224 */ /* 0x000fe200000e065f */
[----:B------:R-:W-:Y:S02]  /*2920*/  ISETP.GT.AND P0, PT, R3, RZ, P2 ;  /* 0x000000ff0300720c */ /* 0x000fe40001704270 */
[----:B------:R-:W-:Y:S01]  /*2930*/  FFMA R60, R63, R88, R60 ;  /* 0x000000583f3c7223 */ /* 0x000fe2000000003c */
[----:B------:R-:W-:-:S04]  /*2940*/  P2R R106, PR, RZ, 0x4 ;  /* 0x00000004ff6a7803 */ /* 0x000fc80000000000 */
[----:B------:R-:W-:-:S05]  /*2950*/  F2FP.F16.F32.PACK_AB R60, RZ, R60 ;  /* 0x0000003cff3c723e */ /* 0x000fca00000000ff */
[----:B------:R0:W-:Y:S01]  /*2960*/  @P1 STG.E.U16 desc[UR36][R58.64+0x12], R60 ;  /* 0x0000123c3a001986 */ /* 0x0001e2000c101524 */
[----:B------:R-:W-:Y:S05]  /*2970*/  @!P0 BRA `(.L_x_43) ;  /* 0x0000000000048947 */ /* 0x000fea0003800000 */
[----:B------:R0:W5:Y:S02]  /*2980*/  LDG.E.LTC128B.U16 R104, desc[UR36][R8.64+0x20] ;  /* 0x0000202408687981 */ /* 0x000164000c1e1520 */
.L_x_43:
[----:B------:R-:W-:Y:S05]  /*2990*/  BSYNC B1 ;  /* 0x0000000000017941 */ /* 0x000fea0003800000 */
.L_x_42:
[----:B0----5:R-:W-:Y:S01]  /*29a0*/  HADD2.F32 R60, -RZ, R104.H0_H0 ;  /* 0x20000068ff3c7230 */ /* 0x021fe20000004100 */
[----:B------:R-:W-:Y:S01]  /*29b0*/  ISETP.GT.AND P1, PT, R4, 0x11, PT ;  /* 0x000000110400780c */ /* 0x000fe20003f24270 */
[-C--:B------:R-:W-:Y:S01]  /*29c0*/  IMAD.WIDE.U32 R62, R113, R96.reuse, R6 ;  /* 0x00000060713e7225 */ /* 0x080fe200078e0006 */
[----:B------:R-:W-:Y:S03]  /*29d0*/  BSSY B1, `(.L_x_44) ;  /* 0x0000021000017945 */ /* 0x000fe60003800000 */
[----:B------:R-:W-:Y:S01]  /*29e0*/  FMUL R21, R60, R89 ;  /* 0x000000593c157220 */ /* 0x000fe20000400000 */
[----:B------:R-:W-:-:S03]  /*29f0*/  IMAD R60, R95, R96, RZ ;  /* 0x000000605f3c7224 */ /* 0x000fc600078e02ff */
[----:B------:R-:W-:Y:S01]  /*2a00*/  FFMA R21, R64, R88, R21 ;  /* 0x0000005840157223 */ /* 0x000fe20000000015 */
[C---:B------:R-:W-:Y:S02]  /*2a10*/  IMAD R109, R113.reuse, R97, R60 ;  /* 0x00000061716d7224 */ /* 0x040fe400078e023c */
[----:B------:R-:W-:Y:S02]  /*2a20*/  IMAD.WIDE.U32 R60, R113, R96, R90 ;  /* 0x00000060713c7225 */ /* 0x000fe400078e005a */
[----:B------:R-:W-:Y:S02]  /*2a30*/  F2FP.F16.F32.PACK_AB R21, RZ, R21 ;  /* 0x00000015ff15723e */ /* 0x000fe400000000ff */
[----:B------:R-:W-:Y:S02]  /*2a40*/  IMAD.IADD R63, R109, 0x1, R63 ;  /* 0x000000016d3f7824 */ /* 0x000fe400078e023f */
[----:B------:R-:W-:Y:S01]  /*2a50*/  PRMT R95, R21, 0x7610, R95 ;  /* 0x00007610155f7816 */ /* 0x000fe2000000005f */
[----:B------:R-:W-:-:S02]  /*2a60*/  IMAD.IADD R21, R61, 0x1, R109 ;  /* 0x000000013d157824 */ /* 0x000fc400078e026d */
[----:B------:R-:W-:Y:S02]  /*2a70*/  IMAD.WIDE.U32 R96, R113, R96, R100 ;  /* 0x0000006071607225 */ /* 0x000fe400078e0064 */
[----:B------:R0:W-:Y:S02]  /*2a80*/  @P0 STG.E.U16 desc[UR36][R92.64+0x20], R95 ;  /* 0x0000205f5c000986 */ /* 0x0001e4000c101524 */
[----:B------:R-:W-:Y:S02]  /*2a90*/  IMAD.IADD R109, R109, 0x1, R97 ;  /* 0x000000016d6d7824 */ /* 0x000fe400078e0261 */
[----:B0-----:R-:W-:Y:S01]  /*2aa0*/  IMAD.WIDE.U32 R94, R23, R14, R62 ;  /* 0x0000000e175e7225 */ /* 0x001fe200078e003e */
[----:B------:R-:W-:-:S04]  /*2ab0*/  LEA R62, P0, R60, R10, 0x1 ;  /* 0x0000000a3c3e7211 */ /* 0x000fc800078008ff */
[----:B------:R-:W-:Y:S01]  /*2ac0*/  LEA.HI.X R63, R60, R11, R21, 0x1, P0 ;  /* 0x0000000b3c3f7211 */ /* 0x000fe200000f0c15 */
[----:B------:R-:W-:Y:S01]  /*2ad0*/  IMAD.IADD R21, R103, 0x1, R95 ;  /* 0x0000000167157824 */ /* 0x000fe200078e025f */
[----:B------:R-:W-:-:S04]  /*2ae0*/  LEA R60, P0, R94, R10, 0x1 ;  /* 0x0000000a5e3c7211 */ /* 0x000fc800078008ff */
[----:B------:R-:W-:Y:S02]  /*2af0*/  LEA.HI.X R61, R94, R11, R21, 0x1, P0 ;  /* 0x0000000b5e3d7211 */ /* 0x000fe400000f0c15 */
[----:B------:R-:W-:-:S04]  /*2b00*/  IADD3 R64, P0, R20, R96, RZ ;  /* 0x0000006014407210 */ /* 0x000fc80007f1e0ff */
[----:B------:R-:W-:Y:S02]  /*2b10*/  IADD3.X R90, R109, R91, RZ, P0, !PT ;  /* 0x0000005b6d5a7210 */ /* 0x000fe400007fe4ff */
[----:B------:R-:W-:-:S05]  /*2b20*/  IADD3 R20, P0, R6, R96, RZ ;  /* 0x0000006006147210 */ /* 0x000fca0007f1e0ff */
[----:B------:R-:W-:Y:S01]  /*2b30*/  IMAD.X R21, R7, 0x1, R109, P0 ;  /* 0x0000000107157824 */ /* 0x000fe200000e066d */
[----:B------:R-:W-:Y:S01]  /*2b40*/  LEA R6, P0, R64, R10, 0x1 ;  /* 0x0000000a40067211 */ /* 0x000fe200078008ff */
[----:B------:R-:W-:-:S03]  /*2b50*/  IMAD.WIDE.U32 R20, R23, R14, R20 ;  /* 0x0000000e17147225 */ /* 0x000fc600078e0014 */
[----:B------:R-:W-:Y:S02]  /*2b60*/  LEA.HI.X R7, R64, R11, R90, 0x1, P0 ;  /* 0x0000000b40077211 */ /* 0x000fe400000f0c5a */
[----:B------:R-:W-:Y:S01]  /*2b70*/  P2R R23, PR, RZ, 0x2 ;  /* 0x00000002ff177803 */ /* 0x000fe20000000000 */
[----:B------:R-:W-:Y:S01]  /*2b80*/  IMAD.IADD R103, R103, 0x1, R21 ;  /* 0x0000000167677824 */ /* 0x000fe200078e0215 */
[----:B------:R-:W-:-:S04]  /*2b90*/  LEA R10, P0, R20, R10, 0x1 ;  /* 0x0000000a140a7211 */ /* 0x000fc800078008ff */
[----:B------:R-:W-:Y:S02]  /*2ba0*/  LEA.HI.X R11, R20, R11, R103, 0x1, P0 ;  /* 0x0000000b140b7211 */ /* 0x000fe400000f0c67 */
[----:B------:R-:W-:-:S13]  /*2bb0*/  ISETP.GT.AND P0, PT, R3, RZ, P1 ;  /* 0x000000ff0300720c */ /* 0x000fda0000f04270 */
[----:B------:R-:W-:Y:S05]  /*2bc0*/  @!P0 BRA `(.L_x_45) ;  /* 0x0000000000048947 */ /* 0x000fea0003800000 */
[----:B------:R0:W5:Y:S02]  /*2bd0*/  LDG.E.LTC128B.U16 R104, desc[UR36][R8.64+0x22] ;  /* 0x0000222408687981 */ /* 0x000164000c1e1520 */
.L_x_45:
[----:B------:R-:W-:Y:S05]  /*2be0*/  BSYNC B1 ;  /* 0x0000000000017941 */ /* 0x000fea0003800000 */
.L_x_44:
[----:B-----5:R-:W-:Y:S01]  /*2bf0*/  HADD2.F32 R14, -RZ, R104.H0_H0 ;  /* 0x20000068ff0e7230 */ /* 0x020fe20000004100 */
[----:B------:R-:W-:Y:S01]  /*2c00*/  BSSY B1, `(.L_x_46) ;  /* 0x000000a000017945 */ /* 0x000fe20003800000 */
[----:B------:R-:W-:Y:S02]  /*2c10*/  @P0 IMAD.MOV.U32 R20, RZ, RZ, R92 ;  /* 0x000000ffff140224 */ /* 0x000fe400078e005c */
[----:B------:R-:W-:Y:S02]  /*2c20*/  @P0 IMAD.MOV.U32 R21, RZ, RZ, R93 ;  /* 0x000000ffff150224 */ /* 0x000fe400078e005d */
[----:B------:R-:W-:-:S04]  /*2c30*/  FMUL R14, R14, R89 ;  /* 0x000000590e0e7220 */ /* 0x000fc80000400000 */
[----:B------:R-:W-:-:S05]  /*2c40*/  FFMA R14, R65, R88, R14 ;  /* 0x00000058410e7223 */ /* 0x000fca000000000e */
[----:B------:R-:W-:-:S05]  /*2c50*/  F2FP.F16.F32.PACK_AB R14, RZ, R14 ;  /* 0x0000000eff0e723e */ /* 0x000fca00000000ff */
[----:B------:R0:W-:Y:S01]  /*2c60*/  @P0 STG.E.U16 desc[UR36][R20.64+0x22], R14 ;  /* 0x0000220e14000986 */ /* 0x0001e2000c101524 */
[----:B------:R-:W-:-:S13]  /*2c70*/  ISETP.GT.AND P0, PT, R3, 0x8, P2 ;  /* 0x000000080300780c */ /* 0x000fda0001704270 */
[----:B0-----:R-:W-:Y:S05]  /*2c80*/  @!P0 BRA `(.L_x_47) ;  /* 0x0000000000048947 */ /* 0x001fea0003800000 */
[----:B------:R0:W5:Y:S02]  /*2c90*/  LDG.E.LTC128B.U16 R104, desc[UR36][R56.64+0x20] ;  /* 0x0000202438687981 */ /* 0x000164000c1e1520 */
.L_x_47:
[----:B------:R-:W-:Y:S05]  /*2ca0*/  BSYNC B1 ;  /* 0x0000000000017941 */ /* 0x000fea0003800000 */
.L_x_46:
[----:B-----5:R-:W-:Y:S01]  /*2cb0*/  HADD2.F32 R14, -RZ, R104.H0_H0 ;  /* 0x20000068ff0e7230 */ /* 0x020fe20000004100 */
[----:B------:R-:W-:Y:S04]  /*2cc0*/  BSSY B1, `(.L_x_48) ;  /* 0x0000008000017945 */ /* 0x000fe80003800000 */
[----:B------:R-:W-:-:S04]  /*2cd0*/  FMUL R21, R14, R89 ;  /* 0x000000590e157220 */ /* 0x000fc80000400000 */
[----:B------:R-:W-:-:S05]  /*2ce0*/  FFMA R21, R66, R88, R21 ;  /* 0x0000005842157223 */ /* 0x000fca0000000015 */
[----:B------:R-:W-:-:S05]  /*2cf0*/  F2FP.F16.F32.PACK_AB R21, RZ, R21 ;  /* 0x00000015ff15723e */ /* 0x000fca00000000ff */
[----:B------:R0:W-:Y:S01]  /*2d00*/  @P0 STG.E.U16 desc[UR36][R58.64+0x20], R21 ;  /* 0x000020153a000986 */ /* 0x0001e2000c101524 */
[----:B------:R-:W-:-:S13]  /*2d10*/  ISETP.GT.AND P0, PT, R3, 0x8, P1 ;  /* 0x000000080300780c */ /* 0x000fda0000f04270 */
[----:B0-----:R-:W-:Y:S05]  /*2d20*/  @!P0 BRA `(.L_x_49) ;  /* 0x0000000000048947 */ /* 0x001fea0003800000 */
[----:B------:R0:W5:Y:S02]  /*2d30*/  LDG.E.LTC128B.U16 R104, desc[UR36][R56.64+0x22] ;  /* 0x0000222438687981 */ /* 0x000164000c1e1520 */
.L_x_49:
[----:B------:R-:W-:Y:S05]  /*2d40*/  BSYNC B1 ;  /* 0x0000000000017941 */ /* 0x000fea0003800000 */
.L_x_48:
[----:B-----5:R-:W-:Y:S01]  /*2d50*/  HADD2.F32 R14, -RZ, R104.H0_H0 ;  /* 0x20000068ff0e7230 */ /* 0x020fe20000004100 */
[----:B------:R-:W-:Y:S01]  /*2d60*/  ISETP.GT.AND P2, PT, R4, 0x18, PT ;  /* 0x000000180400780c */ /* 0x000fe20003f44270 */
[----:B------:R-:W-:Y:S03]  /*2d70*/  BSSY B1, `(.L_x_50) ;  /* 0x0000009000017945 */ /* 0x000fe60003800000 */
[----:B------:R-:W-:Y:S01]  /*2d80*/  FMUL R14, R14, R89 ;  /* 0x000000590e0e7220 */ /* 0x000fe20000400000 */
[----:B------:R-:W-:-:S03]  /*2d90*/  P2R R90, PR, RZ, 0x4 ;  /* 0x00000004ff5a7803 */ /* 0x000fc60000000000 */
[----:B------:R-:W-:-:S05]  /*2da0*/  FFMA R14, R67, R88, R14 ;  /* 0x00000058430e7223 */ /* 0x000fca000000000e */
[----:B------:R-:W-:-:S05]  /*2db0*/  F2FP.F16.F32.PACK_AB R14, RZ, R14 ;  /* 0x0000000eff0e723e */ /* 0x000fca00000000ff */
[----:B------:R0:W-:Y:S01]  /*2dc0*/  @P0 STG.E.U16 desc[UR36][R58.64+0x22], R14 ;  /* 0x0000220e3a000986 */ /* 0x0001e2000c101524 */
[----:B------:R-:W-:-:S13]  /*2dd0*/  ISETP.GT.AND P0, PT, R3, RZ, P2 ;  /* 0x000000ff0300720c */ /* 0x000fda0001704270 */
[----:B0-----:R-:W-:Y:S05]  /*2de0*/  @!P0 BRA `(.L_x_51) ;  /* 0x0000000000048947 */ /* 0x001fea0003800000 */
[----:B------:R0:W5:Y:S02]  /*2df0*/  LDG.E.LTC128B.U16 R104, desc[UR36][R8.64+0x30] ;  /* 0x0000302408687981 */ /* 0x000164000c1e1520 */
.L_x_51:
[----:B------:R-:W-:Y:S05]  /*2e00*/  BSYNC B1 ;  /* 0x0000000000017941 */ /* 0x000fea0003800000 */
.L_x_50:
[----:B-----5:R-:W-:Y:S01]  /*2e10*/  HADD2.F32 R14, -RZ, R104.H0_H0 ;  /* 0x20000068ff0e7230 */ /* 0x020fe20000004100 */
[----:B------:R-:W-:Y:S01]  /*2e20*/  ISETP.GT.AND P1, PT, R4, 0x19, PT ;  /* 0x000000190400780c */ /* 0x000fe20003f24270 */
[----:B------:R-:W-:Y:S01]  /*2e30*/  @P0 IMAD.MOV.U32 R20, RZ, RZ, R92 ;  /* 0x000000ffff140224 */ /* 0x000fe200078e005c */
[----:B------:R-:W-:Y:S02]  /*2e40*/  BSSY B1, `(.L_x_52) ;  /* 0x000000b000017945 */ /* 0x000fe40003800000 */
[----:B------:R-:W-:-:S04]  /*2e50*/  FMUL R21, R14, R89 ;  /* 0x000000590e157220 */ /* 0x000fc80000400000 */
[----:B------:R-:W-:Y:S01]  /*2e60*/  FFMA R21, R68, R88, R21 ;  /* 0x0000005844157223 */ /* 0x000fe20000000015 */
[----:B------:R-:W-:-:S04]  /*2e70*/  P2R R68, PR, RZ, 0x2 ;  /* 0x00000002ff447803 */ /* 0x000fc80000000000 */
[----:B------:R-:W-:-:S04]  /*2e80*/  F2FP.F16.F32.PACK_AB R21, RZ, R21 ;  /* 0x00000015ff15723e */ /* 0x000fc800000000ff */
[----:B------:R-:W-:Y:S01]  /*2e90*/  PRMT R14, R21, 0x7610, R14 ;  /* 0x00007610150e7816 */ /* 0x000fe2000000000e */
[----:B------:R-:W-:-:S05]  /*2ea0*/  @P0 IMAD.MOV.U32 R21, RZ, RZ, R93 ;  /* 0x000000ffff150224 */ /* 0x000fca00078e005d */
[----:B------:R0:W-:Y:S01]  /*2eb0*/  @P0 STG.E.U16 desc[UR36][R20.64+0x30], R14 ;  /* 0x0000300e14000986 */ /* 0x0001e2000c101524 */
[----:B------:R-:W-:-:S13]  /*2ec0*/  ISETP.GT.AND P0, PT, R3, RZ, P1 ;  /* 0x000000ff0300720c */ /* 0x000fda0000f04270 */
[----:B0-----:R-:W-:Y:S05]  /*2ed0*/  @!P0 BRA `(.L_x_53) ;  /* 0x0000000000048947 */ /* 0x001fea0003800000 */
[----:B------:R0:W5:Y:S02]  /*2ee0*/  LDG.E.LTC128B.U16 R104, desc[UR36][R8.64+0x32] ;  /* 0x0000322408687981 */ /* 0x000164000c1e1520 */
.L_x_53:
[----:B------:R-:W-:Y:S05]  /*2ef0*/  BSYNC B1 ;  /* 0x0000000000017941 */ /* 0x000fea0003800000 */
.L_x_52:
        /* <DEDUP_REMOVED lines=11> */
.L_x_55:
[----:B------:R-:W-:Y:S05]  /*2fb0*/  BSYNC B1 ;  /* 0x0000000000017941 */ /* 0x000fea0003800000 */
.L_x_54:
        /* <DEDUP_REMOVED lines=9> */
.L_x_57:
[----:B------:R-:W-:Y:S05]  /*3050*/  BSYNC B1 ;  /* 0x0000000000017941 */ /* 0x000fea0003800000 */
.L_x_56:
        /* <DEDUP_REMOVED lines=11> */
.L_x_59:
[----:B------:R-:W-:Y:S05]  /*3110*/  BSYNC B1 ;  /* 0x0000000000017941 */ /* 0x000fea0003800000 */
.L_x_58:
[----:B-----5:R-:W-:Y:S01]  /*3120*/  HADD2.F32 R14, -RZ, R104.H0_H0 ;  /* 0x20000068ff0e7230 */ /* 0x020fe20000004100 */
[----:B------:R-:W-:Y:S01]  /*3130*/  ISETP.GT.AND P1, PT, R4, 0x21, PT ;  /* 0x000000210400780c */ /* 0x000fe20003f24270 */
[----:B------:R-:W-:Y:S01]  /*3140*/  @P0 IMAD.MOV.U32 R20, RZ, RZ, R92 ;  /* 0x000000ffff140224 */ /* 0x000fe200078e005c */
[----:B------:R-:W-:Y:S02]  /*3150*/  BSSY B1, `(.L_x_60) ;  /* 0x000000b000017945 */ /* 0x000fe40003800000 */
[----:B------:R-:W-:Y:S01]  /*3160*/  FMUL R21, R14, R89 ;  /* 0x000000590e157220 */ /* 0x000fe20000400000 */
[----:B------:R-:W-:-:S03]  /*3170*/  P2R R70, PR, RZ, 0x2 ;  /* 0x00000002ff467803 */ /* 0x000fc60000000000 */
[----:B------:R-:W-:-:S05]  /*3180*/  FFMA R21, R72, R88, R21 ;  /* 0x0000005848157223 */ /* 0x000fca0000000015 */
[----:B------:R-:W-:-:S04]  /*3190*/  F2FP.F16.F32.PACK_AB R21, RZ, R21 ;  /* 0x00000015ff15723e */ /* 0x000fc800000000ff */
[----:B------:R-:W-:Y:S01]  /*31a0*/  PRMT R14, R21, 0x7610, R14 ;  /* 0x00007610150e7816 */ /* 0x000fe2000000000e */
[----:B------:R-:W-:-:S05]  /*31b0*/  @P0 IMAD.MOV.U32 R21, RZ, RZ, R93 ;  /* 0x000000ffff150224 */ /* 0x000fca00078e005d */
[----:B------:R0:W-:Y:S01]  /*31c0*/  @P0 STG.E.U16 desc[UR36][R20.64+0x40], R14 ;  /* 0x0000400e14000986 */ /* 0x0001e2000c101524 */
[----:B------:R-:W-:-:S13]  /*31d0*/  ISETP.GT.AND P0, PT, R3, RZ, P1 ;  /* 0x000000ff0300720c */ /* 0x000fda0000f04270 */
[----:B0-----:R-:W-:Y:S05]  /*31e0*/  @!P0 BRA `(.L_x_61) ;  /* 0x0000000000048947 */ /* 0x001fea0003800000 */
[----:B------:R0:W5:Y:S02]  /*31f0*/  LDG.E.LTC128B.U16 R104, desc[UR36][R8.64+0x42] ;  /* 0x0000422408687981 */ /* 0x000164000c1e1520 */
.L_x_61:
[----:B------:R-:W-:Y:S05]  /*3200*/  BSYNC B1 ;  /* 0x0000000000017941 */ /* 0x000fea0003800000 */
.L_x_60:
        /* <DEDUP_REMOVED lines=11> */
.L_x_63:
[----:B------:R-:W-:Y:S05]  /*32c0*/  BSYNC B1 ;  /* 0x0000000000017941 */ /* 0x000fea0003800000 */
.L_x_62:
        /* <DEDUP_REMOVED lines=9> */
.L_x_65:
[----:B------:R-:W-:Y:S05]  /*3360*/  BSYNC B1 ;  /* 0x0000000000017941 */ /* 0x000fea0003800000 */
.L_x_64:
        /* <DEDUP_REMOVED lines=11> */
.L_x_67:
[----:B------:R-:W-:Y:S05]  /*3420*/  BSYNC B1 ;  /* 0x0000000000017941 */ /* 0x000fea0003800000 */
.L_x_66:
[----:B-----5:R-:W-:Y:S01]  /*3430*/  HADD2.F32 R14, -RZ, R104.H0_H0 ;  /* 0x20000068ff0e7230 */ /* 0x020fe20000004100 */
[----:B------:R-:W-:Y:S01]  /*3440*/  ISETP.GT.AND P5, PT, R4, 0x29, PT ;  /* 0x000000290400780c */ /* 0x000fe20003fa4270 */
[----:B------:R-:W-:Y:S01]  /*3450*/  @P0 IMAD.MOV.U32 R20, RZ, RZ, R92 ;  /* 0x000000ffff140224 */ /* 0x000fe200078e005c */
[----:B------:R-:W-:Y:S02]  /*3460*/  BSSY B1, `(.L_x_68) ;  /* 0x000000b000017945 */ /* 0x000fe40003800000 */
[----:B------:R-:W-:-:S04]  /*3470*/  FMUL R21, R14, R89 ;  /* 0x000000590e157220 */ /* 0x000fc80000400000 */
[----:B------:R-:W-:-:S05]  /*3480*/  FFMA R21, R76, R88, R21 ;  /* 0x000000584c157223 */ /* 0x000fca0000000015 */
[----:B------:R-:W-:-:S04]  /*3490*/  F2FP.F16.F32.PACK_AB R21, RZ, R21 ;  /* 0x00000015ff15723e */ /* 0x000fc800000000ff */
[----:B------:R-:W-:Y:S01]  /*34a0*/  PRMT R14, R21, 0x7610, R14 ;  /* 0x00007610150e7816 */ /* 0x000fe2000000000e */
[----:B------:R-:W-:-:S05]  /*34b0*/  @P0 IMAD.MOV.U32 R21, RZ, RZ, R93 ;  /* 0x000000ffff150224 */ /* 0x000fca00078e005d */
[----:B------:R1:W-:Y:S01]  /*34c0*/  @P0 STG.E.U16 desc[UR36][R20.64+0x50], R14 ;  /* 0x0000500e14000986 */ /* 0x0003e2000c101524 */
[----:B------:R-:W-:Y:S02]  /*34d0*/  ISETP.GT.AND P0, PT, R3, RZ, P5 ;  /* 0x000000ff0300720c */ /* 0x000fe40002f04270 */
[----:B-1----:R-:W-:-:S11]  /*34e0*/  P2R R14, PR, RZ, 0x20 ;  /* 0x00000020ff0e7803 */ /* 0x002fd60000000000 */
[----:B------:R-:W-:Y:S05]  /*34f0*/  @!P0 BRA `(.L_x_69) ;  /* 0x0000000000048947 */ /* 0x000fea0003800000 */
[----:B------:R1:W5:Y:S02]  /*3500*/  LDG.E.LTC128B.U16 R104, desc[UR36][R8.64+0x52] ;  /* 0x0000522408687981 */ /* 0x000364000c1e1520 */
.L_x_69:
[----:B------:R-:W-:Y:S05]  /*3510*/  BSYNC B1 ;  /* 0x0000000000017941 */ /* 0x000fea0003800000 */
.L_x_68:
        /* <DEDUP_REMOVED lines=11> */
.L_x_71:
[----:B------:R-:W-:Y:S05]  /*35d0*/  BSYNC B1 ;  /* 0x0000000000017941 */ /* 0x000fea0003800000 */
.L_x_70:
        /* <DEDUP_REMOVED lines=9> */
.L_x_73:
[----:B------:R-:W-:Y:S05]  /*3670*/  BSYNC B1 ;  /* 0x0000000000017941 */ /* 0x000fea0003800000 */
.L_x_72:
[----:B-----5:R-:W-:Y:S01]  /*3680*/  HADD2.F32 R14, -RZ, R104.H0_H0 ;  /* 0x20000068ff0e7230 */ /* 0x020fe20000004100 */
[----:B------:R-:W-:Y:S01]  /*3690*/  ISETP.GT.AND P3, PT, R4, 0x30, PT ;  /* 0x000000300400780c */ /* 0x000fe20003f64270 */
[----:B------:R-:W-:Y:S03]  /*36a0*/  BSSY B1, `(.L_x_74) ;  /* 0x0000008000017945 */ /* 0x000fe60003800000 */
[----:B------:R-:W-:-:S04]  /*36b0*/  FMUL R14, R14, R89 ;  /* 0x000000590e0e7220 */ /* 0x000fc80000400000 */
[----:B------:R-:W-:-:S05]  /*36c0*/  FFMA R14, R79, R88, R14 ;  /* 0x000000584f0e7223 */ /* 0x000fca000000000e */
[----:B------:R-:W-:-:S05]  /*36d0*/  F2FP.F16.F32.PACK_AB R14, RZ, R14 ;  /* 0x0000000eff0e723e */ /* 0x000fca00000000ff */
[----:B------:R0:W-:Y:S01]  /*36e0*/  @P0 STG.E.U16 desc[UR36][R58.64+0x52], R14 ;  /* 0x0000520e3a000986 */ /* 0x0001e2000c101524 */
[----:B------:R-:W-:-:S13]  /*36f0*/  ISETP.GT.AND P0, PT, R3, RZ, P3 ;  /* 0x000000ff0300720c */ /* 0x000fda0001f04270 */
[----:B0-----:R-:W-:Y:S05]  /*3700*/  @!P0 BRA `(.L_x_75) ;  /* 0x0000000000048947 */ /* 0x001fea0003800000 */
[----:B------:R0:W5:Y:S02]  /*3710*/  LDG.E.LTC128B.U16 R104, desc[UR36][R8.64+0x60] ;  /* 0x0000602408687981 */ /* 0x000164000c1e1520 */
.L_x_75:
[----:B------:R-:W-:Y:S05]  /*3720*/  BSYNC B1 ;  /* 0x0000000000017941 */ /* 0x000fea0003800000 */
.L_x_74:
        /* <DEDUP_REMOVED lines=13> */
.L_x_77:
[----:B------:R-:W-:Y:S05]  /*3800*/  BSYNC B1 ;  /* 0x0000000000017941 */ /* 0x000fea0003800000 */
.L_x_76:
        /* <DEDUP_REMOVED lines=11> */
.L_x_79:
[----:B------:R-:W-:Y:S05]  /*38c0*/  BSYNC B1 ;  /* 0x0000000000017941 */ /* 0x000fea0003800000 */
.L_x_78:
        /* <DEDUP_REMOVED lines=9> */
.L_x_81:
[----:B------:R-:W-:Y:S05]  /*3960*/  BSYNC B1 ;  /* 0x0000000000017941 */ /* 0x000fea0003800000 */
.L_x_80:
        /* <DEDUP_REMOVED lines=10> */
.L_x_83:
[----:B------:R-:W-:Y:S05]  /*3a10*/  BSYNC B1 ;  /* 0x0000000000017941 */ /* 0x000fea0003800000 */
.L_x_82:
        /* <DEDUP_REMOVED lines=8> */
[----:B------:R-:W-:-:S05]  /*3aa0*/  IADD3 R20, P0, R5, R98, RZ ;  /* 0x0000006205147210 */ /* 0x000fca0007f1e0ff */
[----:B-1----:R-:W-:Y:S01]  /*3ab0*/  IMAD.X R21, R15, 0x1, R99, P0 ;  /* 0x000000010f157824 */ /* 0x002fe200000e0663 */
[----:B------:R-:W-:-:S05]  /*3ac0*/  IADD3 R64, P0, R5, R98, RZ ;  /* 0x0000006205407210 */ /* 0x000fca0007f1e0ff */
[----:B------:R-:W-:Y:S01]  /*3ad0*/  IMAD.X R65, R15, 0x1, R99, P0 ;  /* 0x000000010f417824 */ /* 0x000fe200000e0663 */
[----:B------:R-:W-:-:S05]  /*3ae0*/  IADD3 R14, P0, R5, R92, RZ ;  /* 0x0000005c050e7210 */ /* 0x000fca0007f1e0ff */
[----:B------:R-:W-:Y:S01]  /*3af0*/  IMAD.X R15, R15, 0x1, R93, P0 ;  /* 0x000000010f0f7824 */ /* 0x000fe200000e065d */
[----:B------:R-:W-:-:S04]  /*3b00*/  ISETP.GT.AND P0, PT, R4, 0x39, PT ;  /* 0x000000390400780c */ /* 0x000fc80003f04270 */
[----:B------:R-:W-:-:S13]  /*3b10*/  ISETP.GT.AND P4, PT, R3, RZ, P0 ;  /* 0x000000ff0300720c */ /* 0x000fda0000784270 */
[----:B------:R-:W-:Y:S05]  /*3b20*/  @!P4 BRA `(.L_x_85) ;  /* 0x000000000004c947 */ /* 0x000fea0003800000 */
[----:B------:R1:W5:Y:S02]  /*3b30*/  LDG.E.LTC128B.U16 R104, desc[UR36][R8.64+0x72] ;  /* 0x0000722408687981 */ /* 0x000364000c1e1520 */
.L_x_85:
[----:B------:R-:W-:Y:S05]  /*3b40*/  BSYNC B1 ;  /* 0x0000000000017941 */ /* 0x000fea0003800000 */
.L_x_84:
        /* <DEDUP_REMOVED lines=9> */
.L_x_87:
[----:B------:R-:W-:Y:S05]  /*3be0*/  BSYNC B1 ;  /* 0x0000000000017941 */ /* 0x000fea0003800000 */
.L_x_86:
        /* <DEDUP_REMOVED lines=9> */
.L_x_89:
[----:B------:R-:W-:Y:S05]  /*3c80*/  BSYNC B1 ;  /* 0x0000000000017941 */ /* 0x000fea0003800000 */
.L_x_88:
[----:B-----5:R-:W-:-:S05]  /*3c90*/  HADD2.F32 R4, -RZ, R104.H0_H0 ;  /* 0x20000068ff047230 */ /* 0x020fca0000004100 */
[----:B------:R-:W-:-:S04]  /*3ca0*/  FMUL R4, R4, R89 ;  /* 0x0000005904047220 */ /* 0x000fc80000400000 */
[----:B------:R-:W-:-:S05]  /*3cb0*/  FFMA R4, R87, R88, R4 ;  /* 0x0000005857047223 */ /* 0x000fca0000000004 */
[----:B------:R-:W-:-:S04]  /*3cc0*/  F2FP.F16.F32.PACK_AB R4, RZ, R4 ;  /* 0x00000004ff04723e */ /* 0x000fc800000000ff */
[----:B-1-34-:R-:W-:-:S05]  /*3cd0*/  PRMT R8, R4, 0x7610, R8 ;  /* 0x0000761004087816 */ /* 0x01afca0000000008 */
[----:B------:R1:W-:Y:S01]  /*3ce0*/  @P4 STG.E.U16 desc[UR36][R58.64+0x72], R8 ;  /* 0x000072083a004986 */ /* 0x0003e2000c101524 */
[----:B------:R-:W-:-:S13]  /*3cf0*/  ISETP.GT.AND P4, PT, R3, 0x80, P6 ;  /* 0x000000800300780c */ /* 0x000fda0003784270 */
[----:B------:R-:W3:Y:S01]  /*3d00*/  @P4 LDG.E.LTC128B.U16 R104, desc[UR36][R62.64] ;  /* 0x000000243e684981 */ /* 0x000ee2000c1e1520 */
[----:B------:R-:W-:Y:S01]  /*3d10*/  BSSY B1, `(.L_x_90) ;  /* 0x000000a000017945 */ /* 0x000fe20003800000 */
[----:B---3--:R-:W-:-:S05]  /*3d20*/  HADD2.F32 R4, -RZ, R104.H0_H0 ;  /* 0x20000068ff047230 */ /* 0x008fca0000004100 */
[----:B------:R-:W-:-:S04]  /*3d30*/  FMUL R5, R4, R89 ;  /* 0x0000005904057220 */ /* 0x000fc80000400000 */
[----:B------:R-:W-:-:S05]  /*3d40*/  FFMA R5, R24, R88, R5 ;  /* 0x0000005818057223 */ /* 0x000fca0000000005 */
[----:B------:R-:W-:-:S05]  /*3d50*/  F2FP.F16.F32.PACK_AB R5, RZ, R5 ;  /* 0x00000005ff05723e */ /* 0x000fca00000000ff */
[----:B------:R1:W-:Y:S01]  /*3d60*/  @P4 STG.E.U16 desc[UR36][R14.64], R5 ;  /* 0x000000050e004986 */ /* 0x0003e2000c101524 */
[----:B------:R-:W-:-:S04]  /*3d70*/  ISETP.NE.AND P4, PT, R107, RZ, PT ;  /* 0x000000ff6b00720c */ /* 0x000fc80003f85270 */
[----:B------:R-:W-:-:S13]  /*3d80*/  ISETP.GT.AND P4, PT, R3, 0x80, P4 ;  /* 0x000000800300780c */ /* 0x000fda0002784270 */
[----:B-1----:R-:W-:Y:S05]  /*3d90*/  @!P4 BRA `(.L_x_91) ;  /* 0x000000000004c947 */ /* 0x002fea0003800000 */
[----:B------:R1:W5:Y:S02]  /*3da0*/  LDG.E.LTC128B.U16 R104, desc[UR36][R60.64+0x2] ;  /* 0x000002243c687981 */ /* 0x000364000c1e1520 */
.L_x_91:
[----:B------:R-:W-:Y:S05]  /*3db0*/  BSYNC B1 ;  /* 0x0000000000017941 */ /* 0x000fea0003800000 */
.L_x_90:
[----:B-----5:R-:W-:Y:S01]  /*3dc0*/  HADD2.F32 R4, -RZ, R104.H0_H0 ;  /* 0x20000068ff047230 */ /* 0x020fe20000004100 */
[----:B------:R-:W-:Y:S01]  /*3dd0*/  ISETP.GT.AND P6, PT, R3, 0x88, P6 ;  /* 0x000000880300780c */ /* 0x000fe200037c4270 */
        /* <DEDUP_REMOVED lines=8> */
[----:B------:R-:W-:Y:S05]  /*3e60*/  @!P6 BRA `(.L_x_93) ;  /* 0x000000000004e947 */ /* 0x000fea0003800000 */
[----:B------:R4:W5:Y:S02]  /*3e70*/  LDG.E.LTC128B.U16 R104, desc[UR36][R6.64] ;  /* 0x0000002406687981 */ /* 0x000964000c1e1520 */
.L_x_93:
[----:B------:R-:W-:Y:S05]  /*3e80*/  BSYNC B1 ;  /* 0x0000000000017941 */ /* 0x000fea0003800000 */
.L_x_92:
[----:B---3-5:R-:W-:Y:S01]  /*3e90*/  HADD2.F32 R4, -RZ, R104.H0_H0 ;  /* 0x20000068ff047230 */ /* 0x028fe20000004100 */
[----:B------:R-:W-:Y:S01]  /*3ea0*/  ISETP.NE.AND P4, PT, R107, RZ, PT ;  /* 0x000000ff6b00720c */ /* 0x000fe20003f85270 */
[----:B------:R-:W-:Y:S03]  /*3eb0*/  BSSY B1, `(.L_x_94) ;  /* 0x0000008000017945 */ /* 0x000fe60003800000 */
[----:B------:R-:W-:Y:S01]  /*3ec0*/  FMUL R5, R4, R89 ;  /* 0x0000005904057220 */ /* 0x000fe20000400000 */
[----:B------:R-:W-:-:S03]  /*3ed0*/  ISETP.GT.AND P4, PT, R3, 0x88, P4 ;  /* 0x000000880300780c */ /* 0x000fc60002784270 */
[----:B------:R-:W-:-:S05]  /*3ee0*/  FFMA R5, R26, R88, R5 ;  /* 0x000000581a057223 */ /* 0x000fca0000000005 */
[----:B------:R-:W-:-:S05]  /*3ef0*/  F2FP.F16.F32.PACK_AB R5, RZ, R5 ;  /* 0x00000005ff05723e */ /* 0x000fca00000000ff */
[----:B------:R3:W-:Y:S01]  /*3f00*/  @P6 STG.E.U16 desc[UR36][R20.64], R5 ;  /* 0x0000000514006986 */ /* 0x0007e2000c101524 */
[----:B------:R-:W-:Y:S05]  /*3f10*/  @!P4 BRA `(.L_x_95) ;  /* 0x000000000004c947 */ /* 0x000fea0003800000 */
[----:B------:R0:W5:Y:S02]  /*3f20*/  LDG.E.LTC128B.U16 R104, desc[UR36][R10.64+0x2] ;  /* 0x000002240a687981 */ /* 0x000164000c1e1520 */
.L_x_95:
[----:B------:R-:W-:Y:S05]  /*3f30*/  BSYNC B1 ;  /* 0x0000000000017941 */ /* 0x000fea0003800000 */
.L_x_94:
[----:B-----5:R-:W-:Y:S01]  /*3f40*/  HADD2.F32 R4, -RZ, R104.H0_H0 ;  /* 0x20000068ff047230 */ /* 0x020fe20000004100 */
[----:B------:R-:W-:Y:S01]  /*3f50*/  ISETP.NE.AND P6, PT, R108, RZ, PT ;  /* 0x000000ff6c00720c */ /* 0x000fe20003fc5270 */
[----:B------:R-:W-:Y:S03]  /*3f60*/  BSSY B1, `(.L_x_96) ;  /* 0x0000008000017945 */ /* 0x000fe60003800000 */
[----:B------:R-:W-:-:S04]  /*3f70*/  FMUL R4, R4, R89 ;  /* 0x0000005904047220 */ /* 0x000fc80000400000 */
[----:B------:R-:W-:-:S05]  /*3f80*/  FFMA R4, R27, R88, R4 ;  /* 0x000000581b047223 */ /* 0x000fca0000000004 */
[----:B------:R-:W-:-:S05]  /*3f90*/  F2FP.F16.F32.PACK_AB R4, RZ, R4 ;  /* 0x00000004ff04723e */ /* 0x000fca00000000ff */
[----:B------:R0:W-:Y:S01]  /*3fa0*/  @P4 STG.E.U16 desc[UR36][R64.64+0x2], R4 ;  /* 0x0000020440004986 */ /* 0x0001e2000c101524 */
[----:B------:R-:W-:-:S13]  /*3fb0*/  ISETP.GT.AND P4, PT, R3, 0x80, P6 ;  /* 0x000000800300780c */ /* 0x000fda0003784270 */
[----:B0-----:R-:W-:Y:S05]  /*3fc0*/  @!P4 BRA `(.L_x_97) ;  /* 0x000000000004c947 */ /* 0x001fea0003800000 */
[----:B------:R0:W5:Y:S02]  /*3fd0*/  LDG.E.LTC128B.U16 R104, desc[UR36][R60.64+0x10] ;  /* 0x000010243c687981 */ /* 0x000164000c1e1520 */
.L_x_97:
[----:B------:R-:W-:Y:S05]  /*3fe0*/  BSYNC B1 ;  /* 0x0000000000017941 */ /* 0x000fea0003800000 */
.L_x_96:
[----:B-----5:R-:W-:Y:S01]  /*3ff0*/  HADD2.F32 R4, -RZ, R104.H0_H0 ;  /* 0x20000068ff047230 */ /* 0x020fe20000004100 */
[----:B------:R-:W-:Y:S01]  /*4000*/  ISETP.NE.AND P6, PT, R105, RZ, PT ;  /* 0x000000ff6900720c */ /* 0x000fe20003fc5270 */
[----:B------:R-:W-:Y:S03]  /*4010*/  BSSY B1, `(.L_x_98) ;  /* 0x000000b000017945 */ /* 0x000fe60003800000 */
[----:B---3--:R-:W-:Y:S01]  /*4020*/  FMUL R5, R4, R89 ;  /* 0x0000005904057220 */ /* 0x008fe20000400000 */
[----:B------:R-:W-:-:S03]  /*4030*/  @P4 IMAD.MOV.U32 R4, RZ, RZ, R14 ;  /* 0x000000ffff044224 */ /* 0x000fc600078e000e */
[----:B------:R-:W-:-:S05]  /*4040*/  FFMA R5, R28, R88, R5 ;  /* 0x000000581c057223 */ /* 0x000fca0000000005 */
[----:B------:R-:W-:-:S04]  /*4050*/  F2FP.F16.F32.PACK_AB R5, RZ, R5 ;  /* 0x00000005ff05723e */ /* 0x000fc800000000ff */
[----:B----4-:R-:W-:Y:S01]  /*4060*/  PRMT R6, R5, 0x7610, R6 ;  /* 0x0000761005067816 */ /* 0x010fe20000000006 */
[----:B------:R-:W-:-:S05]  /*4070*/  @P4 IMAD.MOV.U32 R5, RZ, RZ, R15 ;  /* 0x000000ffff054224 */ /* 0x000fca00078e000f */
[----:B------:R3:W-:Y:S01]  /*4080*/  @P4 STG.E.U16 desc[UR36][R4.64+0x10], R6 ;  /* 0x0000100604004986 */ /* 0x0007e2000c101524 */
[----:B------:R-:W-:-:S13]  /*4090*/  ISETP.GT.AND P4, PT, R3, 0x80, P6 ;  /* 0x000000800300780c */ /* 0x000fda0003784270 */
[----:B---3--:R-:W-:Y:S05]  /*40a0*/  @!P4 BRA `(.L_x_99) ;  /* 0x000000000004c947 */ /* 0x008fea0003800000 */
[----:B------:R3:W5:Y:S02]  /*40b0*/  LDG.E.LTC128B.U16 R104, desc[UR36][R60.64+0x12] ;  /* 0x000012243c687981 */ /* 0x000764000c1e1520 */
.L_x_99:
[----:B------:R-:W-:Y:S05]  /*40c0*/  BSYNC B1 ;  /* 0x0000000000017941 */ /* 0x000fea0003800000 */
.L_x_98:
[----:B-----5:R-:W-:Y:S01]  /*40d0*/  HADD2.F32 R4, -RZ, R104.H0_H0 ;  /* 0x20000068ff047230 */ /* 0x020fe20000004100 */
[----:B------:R-:W-:Y:S01]  /*40e0*/  BSSY B1, `(.L_x_100) ;  /* 0x000000c000017945 */ /* 0x000fe20003800000 */
[----:B------:R-:W-:-:S03]  /*40f0*/  @P4 IMAD.MOV.U32 R5, RZ, RZ, R15 ;  /* 0x000000ffff054224 */ /* 0x000fc600078e000f */
[----:B------:R-:W-:-:S04]  /*4100*/  FMUL R4, R4, R89 ;  /* 0x0000005904047220 */ /* 0x000fc80000400000 */
[----:B------:R-:W-:-:S05]  /*4110*/  FFMA R4, R29, R88, R4 ;  /* 0x000000581d047223 */ /* 0x000fca0000000004 */
[----:B------:R-:W-:-:S04]  /*4120*/  F2FP.F16.F32.PACK_AB R4, RZ, R4 ;  /* 0x00000004ff04723e */ /* 0x000fc800000000ff */
[----:B------:R-:W-:Y:S01]  /*4130*/  PRMT R6, R4, 0x7610, R6 ;  /* 0x0000761004067816 */ /* 0x000fe20000000006 */
[----:B------:R-:W-:-:S05]  /*4140*/  @P4 IMAD.MOV.U32 R4, RZ, RZ, R14 ;  /* 0x000000ffff044224 */ /* 0x000fca00078e000e */
[----:B------:R4:W-:Y:S01]  /*4150*/  @P4 STG.E.U16 desc[UR36][R4.64+0x12], R6 ;  /* 0x0000120604004986 */ /* 0x0009e2000c101524 */
[----:B------:R-:W-:-:S04]  /*4160*/  ISETP.NE.AND P4, PT, R108, RZ, PT ;  /* 0x000000ff6c00720c */ /* 0x000fc80003f85270 */
[----:B------:R-:W-:-:S13]  /*4170*/  ISETP.GT.AND P4, PT, R3, 0x88, P4 ;  /* 0x000000880300780c */ /* 0x000fda0002784270 */
[----:B----4-:R-:W-:Y:S05]  /*4180*/  @!P4 BRA `(.L_x_101) ;  /* 0x000000000004c947 */ /* 0x010fea0003800000 */
[----:B------:R4:W5:Y:S02]  /*4190*/  LDG.E.LTC128B.U16 R104, desc[UR36][R10.64+0x10] ;  /* 0x000010240a687981 */ /* 0x000964000c1e1520 */
.L_x_101:
[----:B------:R-:W-:Y:S05]  /*41a0*/  BSYNC B1 ;  /* 0x0000000000017941 */ /* 0x000fea0003800000 */
.L_x_100:
        /* <DEDUP_REMOVED lines=9> */
.L_x_103:
[----:B------:R-:W-:Y:S05]  /*4240*/  BSYNC B1 ;  /* 0x0000000000017941 */ /* 0x000fea0003800000 */
.L_x_102:
[----:B-----5:R-:W-:Y:S01]  /*4250*/  HADD2.F32 R4, -RZ, R104.H0_H0 ;  /* 0x20000068ff047230 */ /* 0x020fe20000004100 */
[----:B------:R-:W-:Y:S01]  /*4260*/  ISETP.NE.AND P6, PT, R106, RZ, PT ;  /* 0x000000ff6a00720c */ /* 0x000fe20003fc5270 */
        /* <DEDUP_REMOVED lines=8> */
[----:B------:R-:W-:-:S13]  /*42f0*/  ISETP.GT.AND P4, PT, R3, 0x80, P6 ;  /* 0x000000800300780c */ /* 0x000fda0003784270 */
[----:B0-----:R-:W-:Y:S05]  /*4300*/  @!P4 BRA `(.L_x_105) ;  /* 0x000000000004c947 */ /* 0x001fea0003800000 */
[----:B------:R0:W5:Y:S02]  /*4310*/  LDG.E.LTC128B.U16 R104, desc[UR36][R60.64+0x20] ;  /* 0x000020243c687981 */ /* 0x000164000c1e1520 */
.L_x_105:
[----:B------:R-:W-:Y:S05]  /*4320*/  BSYNC B1 ;  /* 0x0000000000017941 */ /* 0x000fea0003800000 */
.L_x_104:
[----:B-----5:R-:W-:Y:S01]  /*4330*/  HADD2.F32 R4, -RZ, R104.H0_H0 ;  /* 0x20000068ff047230 */ /* 0x020fe20000004100 */
[----:B------:R-:W-:Y:S01]  /*4340*/  ISETP.NE.AND P6, PT, R23, RZ, PT ;  /* 0x000000ff1700720c */ /* 0x000fe20003fc5270 */
[----:B------:R-:W-:Y:S03]  /*4350*/  BSSY B1, `(.L_x_106) ;  /* 0x000000b000017945 */ /* 0x000fe60003800000 */
[----:B------:R-:W-:Y:S01]  /*4360*/  FMUL R5, R4, R89 ;  /* 0x0000005904057220 */ /* 0x000fe20000400000 */
[----:B------:R-:W-:-:S03]  /*4370*/  @P4 IMAD.MOV.U32 R4, RZ, RZ, R14 ;  /* 0x000000ffff044224 */ /* 0x000fc600078e000e */
        /* <DEDUP_REMOVED lines=8> */
.L_x_107:
[----:B------:R-:W-:Y:S05]  /*4400*/  BSYNC B1 ;  /* 0x0000000000017941 */ /* 0x000fea0003800000 */
.L_x_106:
[----:B-----5:R-:W-:Y:S01]  /*4410*/  HADD2.F32 R4, -RZ, R104.H0_H0 ;  /* 0x20000068ff047230 */ /* 0x020fe20000004100 */
[----:B------:R-:W-:Y:S01]  /*4420*/  BSSY B1, `(.L_x_108) ;  /* 0x000000c000017945 */ /* 0x000fe20003800000 */
[----:B------:R-:W-:-:S03]  /*4430*/  @P4 IMAD.MOV.U32 R5, RZ, RZ, R15 ;  /* 0x000000ffff054224 */ /* 0x000fc600078e000f */
[----:B------:R-:W-:-:S04]  /*4440*/  FMUL R4, R4, R89 ;  /* 0x0000005904047220 */ /* 0x000fc80000400000 */
[----:B------:R-:W-:-:S05]  /*4450*/  FFMA R4, R33, R88, R4 ;  /* 0x0000005821047223 */ /* 0x000fca0000000004 */
[----:B------:R-:W-:-:S04]  /*4460*/  F2FP.F16.F32.PACK_AB R4, RZ, R4 ;  /* 0x00000004ff04723e */ /* 0x000fc800000000ff */
[----:B------:R-:W-:Y:S02]  /*4470*/  PRMT R6, R4, 0x7610, R6 ;  /* 0x0000761004067816 */ /* 0x000fe40000000006 */
[----:B------:R-:W-:-:S05]  /*4480*/  @P4 MOV R4, R14 ;  /* 0x0000000e00044202 */ /* 0x000fca0000000f00 */
[----:B------:R0:W-:Y:S01]  /*4490*/  @P4 STG.E.U16 desc[UR36][R4.64+0x22], R6 ;  /* 0x0000220604004986 */ /* 0x0001e2000c101524 */
[----:B------:R-:W-:-:S04]  /*44a0*/  ISETP.NE.AND P4, PT, R106, RZ, PT ;  /* 0x000000ff6a00720c */ /* 0x000fc80003f85270 */
[----:B------:R-:W-:-:S13]  /*44b0*/  ISETP.GT.AND P4, PT, R3, 0x88, P4 ;  /* 0x000000880300780c */ /* 0x000fda0002784270 */
[----:B0-----:R-:W-:Y:S05]  /*44c0*/  @!P4 BRA `(.L_x_109) ;  /* 0x000000000004c947 */ /* 0x001fea0003800000 */
[----:B------:R0:W5:Y:S02]  /*44d0*/  LDG.E.LTC128B.U16 R104, desc[UR36][R10.64+0x20] ;  /* 0x000020240a687981 */ /* 0x000164000c1e1520 */
.L_x_109:
[----:B------:R-:W-:Y:S05]  /*44e0*/  BSYNC B1 ;  /* 0x0000000000017941 */ /* 0x000fea0003800000 */
.L_x_108:
[----:B-----5:R-:W-:Y:S01]  /*44f0*/  HADD2.F32 R4, -RZ, R104.H0_H0 ;  /* 0x20000068ff047230 */ /* 0x020fe20000004100 */
[----:B------:R-:W-:Y:S04]  /*4500*/  BSSY B1, `(.L_x_110) ;  /* 0x000000b000017945 */ /* 0x000fe80003800000 */
        /* <DEDUP_REMOVED lines=10> */
.L_x_111:
[----:B------:R-:W-:Y:S05]  /*45b0*/  BSYNC B1 ;  /* 0x0000000000017941 */ /* 0x000fea0003800000 */
.L_x_110:
        /* <DEDUP_REMOVED lines=13> */
.L_x_113:
[----:B------:R-:W-:Y:S05]  /*4690*/  BSYNC B1 ;  /* 0x0000000000017941 */ /* 0x000fea0003800000 */
.L_x_112:
        /* <DEDUP_REMOVED lines=13> */
.L_x_115:
[----:B------:R-:W-:Y:S05]  /*4770*/  BSYNC B1 ;  /* 0x0000000000017941 */ /* 0x000fea0003800000 */
.L_x_114:
        /* <DEDUP_REMOVED lines=11> */
[----:B0-----:R-:W-:Y:S05]  /*4830*/  @!P4 BRA `(.L_x_117) ;  /* 0x000000000004c947 */ /* 0x001fea0003800000 */
[----:B------:R0:W5:Y:S02]  /*4840*/  LDG.E.LTC128B.U16 R104, desc[UR36][R10.64+0x30] ;  /* 0x000030240a687981 */ /* 0x000164000c1e1520 */
.L_x_117:
[----:B------:R-:W-:Y:S05]  /*4850*/  BSYNC B1 ;  /* 0x0000000000017941 */ /* 0x000fea0003800000 */
.L_x_116:
        /* <DEDUP_REMOVED lines=12> */
.L_x_119:
[----:B------:R-:W-:Y:S05]  /*4920*/  BSYNC B1 ;  /* 0x0000000000017941 */ /* 0x000fea0003800000 */
.L_x_118:
        /* <DEDUP_REMOVED lines=13> */
.L_x_121:
[----:B------:R-:W-:Y:S05]  /*4a00*/  BSYNC B1 ;  /* 0x0000000000017941 */ /* 0x000fea0003800000 */
.L_x_120:
        /* <DEDUP_REMOVED lines=13> */
.L_x_123:
[----:B------:R-:W-:Y:S05]  /*4ae0*/  BSYNC B1 ;  /* 0x0000000000017941 */ /* 0x000fea0003800000 */
.L_x_122:
        /* <DEDUP_REMOVED lines=13> */
.L_x_125:
[----:B------:R-:W-:Y:S05]  /*4bc0*/  BSYNC B1 ;  /* 0x0000000000017941 */ /* 0x000fea0003800000 */
.L_x_124:
        /* <DEDUP_REMOVED lines=12> */
.L_x_127:
[----:B------:R-:W-:Y:S05]  /*4c90*/  BSYNC B1 ;  /* 0x0000000000017941 */ /* 0x000fea0003800000 */
.L_x_126:
        /* <DEDUP_REMOVED lines=13> */
.L_x_129:
[----:B------:R-:W-:Y:S05]  /*4d70*/  BSYNC B1 ;  /* 0x0000000000017941 */ /* 0x000fea0003800000 */
.L_x_128:
        /* <DEDUP_REMOVED lines=12> */
.L_x_131:
[----:B------:R-:W-:Y:S05]  /*4e40*/  BSYNC B1 ;  /* 0x0000000000017941 */ /* 0x000fea0003800000 */
.L_x_130:
        /* <DEDUP_REMOVED lines=12> */
.L_x_133:
[----:B------:R-:W-:Y:S05]  /*4f10*/  BSYNC B1 ;  /* 0x0000000000017941 */ /* 0x000fea0003800000 */
.L_x_132:
[----:B-----5:R-:W-:Y:S01]  /*4f20*/  HADD2.F32 R4, -RZ, R104.H0_H0 ;  /* 0x20000068ff047230 */ /* 0x020fe20000004100 */
[----:B------:R-:W-:Y:S01]  /*4f30*/  ISETP.GT.AND P5, PT, R3, 0x88, P5 ;  /* 0x000000880300780c */ /* 0x000fe20002fa4270 */
        /* <DEDUP_REMOVED lines=8> */
[----:B------:R-:W-:Y:S05]  /*4fc0*/  @!P5 BRA `(.L_x_135) ;  /* 0x000000000004d947 */ /* 0x000fea0003800000 */
[----:B------:R0:W5:Y:S02]  /*4fd0*/  LDG.E.LTC128B.U16 R104, desc[UR36][R10.64+0x52] ;  /* 0x000052240a687981 */ /* 0x000164000c1e1520 */
.L_x_135:
[----:B------:R-:W-:Y:S05]  /*4fe0*/  BSYNC B1 ;  /* 0x0000000000017941 */ /* 0x000fea0003800000 */
.L_x_134:
[----:B0----5:R-:W-:Y:S01]  /*4ff0*/  HADD2.F32 R4, -RZ, R104.H0_H0 ;  /* 0x20000068ff047230 */ /* 0x021fe20000004100 */
        /* <DEDUP_REMOVED lines=11> */
.L_x_137:
[----:B------:R-:W-:Y:S05]  /*50b0*/  BSYNC B1 ;  /* 0x0000000000017941 */ /* 0x000fea0003800000 */
.L_x_136:
[----:B0----5:R-:W-:Y:S01]  /*50c0*/  HADD2.F32 R4, -RZ, R104.H0_H0 ;  /* 0x20000068ff047230 */ /* 0x021fe20000004100 */
        /* <DEDUP_REMOVED lines=11> */
.L_x_139:
[----:B------:R-:W-:Y:S05]  /*5180*/  BSYNC B1 ;  /* 0x0000000000017941 */ /* 0x000fea0003800000 */
.L_x_138:
        /* <DEDUP_REMOVED lines=12> */
.L_x_141:
[----:B------:R-:W-:Y:S05]  /*5250*/  BSYNC B1 ;  /* 0x0000000000017941 */ /* 0x000fea0003800000 */
.L_x_140:
        /* <DEDUP_REMOVED lines=12> */
.L_x_143:
[----:B------:R-:W-:Y:S05]  /*5320*/  BSYNC B1 ;  /* 0x0000000000017941 */ /* 0x000fea0003800000 */
.L_x_142:
[----:B0----5:R-:W-:Y:S01]  /*5330*/  HADD2.F32 R4, -RZ, R104.H0_H0 ;  /* 0x20000068ff047230 */ /* 0x021fe20000004100 */
[----:B------:R-:W-:Y:S01]  /*5340*/  ISETP.GT.AND P3, PT, R3, 0x80, P1 ;  /* 0x000000800300780c */ /* 0x000fe20000f64270 */
[----:B------:R-:W-:Y:S01]  /*5350*/  @P2 IMAD.MOV.U32 R5, RZ, RZ, R13 ;  /* 0x000000ffff052224 */ /* 0x000fe200078e000d */
[----:B------:R-:W-:Y:S02]  /*5360*/  BSSY B1, `(.L_x_144) ;  /* 0x0000009000017945 */ /* 0x000fe40003800000 */
[----:B------:R-:W-:-:S04]  /*5370*/  FMUL R4, R4, R89 ;  /* 0x0000005904047220 */ /* 0x000fc80000400000 */
[----:B------:R-:W-:-:S05]  /*5380*/  FFMA R4, R51, R88, R4 ;  /* 0x0000005833047223 */ /* 0x000fca0000000004 */
[----:B------:R-:W-:-:S04]  /*5390*/  F2FP.F16.F32.PACK_AB R4, RZ, R4 ;  /* 0x00000004ff04723e */ /* 0x000fc800000000ff */
[----:B------:R-:W-:Y:S02]  /*53a0*/  PRMT R6, R4, 0x7610, R6 ;  /* 0x0000761004067816 */ /* 0x000fe40000000006 */
[----:B------:R-:W-:-:S05]  /*53b0*/  @P2 MOV R4, R12 ;  /* 0x0000000c00042202 */ /* 0x000fca0000000f00 */
[----:B------:R0:W-:Y:S01]  /*53c0*/  @P2 STG.E.U16 desc[UR36][R4.64+0x62], R6 ;  /* 0x0000620604002986 */ /* 0x0001e2000c101524 */
[----:B------:R-:W-:Y:S05]  /*53d0*/  @!P3 BRA `(.L_x_145) ;  /* 0x000000000004b947 */ /* 0x000fea0003800000 */
[----:B------:R0:W5:Y:S02]  /*53e0*/  LDG.E.LTC128B.U16 R104, desc[UR36][R60.64+0x70] ;  /* 0x000070243c687981 */ /* 0x000164000c1e1520 */
.L_x_145:
[----:B------:R-:W-:Y:S05]  /*53f0*/  BSYNC B1 ;  /* 0x0000000000017941 */ /* 0x000fea0003800000 */
.L_x_144:
        /* <DEDUP_REMOVED lines=12> */
.L_x_147:
[----:B------:R-:W-:Y:S05]  /*54c0*/  BSYNC B1 ;  /* 0x0000000000017941 */ /* 0x000fea0003800000 */
.L_x_146:
        /* <DEDUP_REMOVED lines=9> */
.L_x_149:
[----:B------:R-:W-:Y:S05]  /*5560*/  BSYNC B1 ;  /* 0x0000000000017941 */ /* 0x000fea0003800000 */
.L_x_148:
        /* <DEDUP_REMOVED lines=12> */
.L_x_151:
[----:B------:R-:W-:Y:S05]  /*5630*/  BSYNC B1 ;  /* 0x0000000000017941 */ /* 0x000fea0003800000 */
.L_x_150:
[----:B------:R-:W-:Y:S05]  /*5640*/  @!P0 BRA `(.L_x_152) ;  /* 0x0000001400f08947 */ /* 0x000fea0003800000 */
[----:B-----5:R-:W-:-:S05]  /*5650*/  HADD2.F32 R104, -RZ, R104.H0_H0 ;  /* 0x20000068ff687230 */ /* 0x020fca0000004100 */
[----:B------:R-:W-:-:S04]  /*5660*/  FMUL R104, R104, R89 ;  /* 0x0000005968687220 */ /* 0x000fc80000400000 */
[----:B------:R-:W-:-:S05]  /*5670*/  FFMA R104, R55, R88, R104 ;  /* 0x0000005837687223 */ /* 0x000fca0000000068 */
[----:B------:R-:W-:-:S05]  /*5680*/  F2FP.F16.F32.PACK_AB R104, RZ, R104 ;  /* 0x00000068ff68723e */ /* 0x000fca00000000ff */
[----:B------:R0:W-:Y:S01]  /*5690*/  STG.E.U16 desc[UR36][R12.64+0x72], R104 ;  /* 0x000072680c007986 */ /* 0x0001e2000c101524 */
[----:B------:R-:W-:Y:S05]  /*56a0*/  BRA `(.L_x_152) ;  /* 0x0000001400d87947 */ /* 0x000fea0003800000 */
.L_x_29:
[----:B------:R-:W-:Y:S01]  /*56b0*/  ULDC.64 UR4, c[0x0][0x5c0] ;  /* 0x0001700000047ab9 */ /* 0x000fe20000000a00 */
[----:B------:R-:W-:Y:S01]  /*56c0*/  ISETP.GT.AND P3, PT, R4, 0x1, PT ;  /* 0x000000010400780c */ /* 0x000fe20003f64270 */
[-C--:B------:R-:W-:Y:S01]  /*56d0*/  FMUL R56, R56, R88.reuse ;  /* 0x0000005838387220 */ /* 0x080fe20000400000 */
[----:B------:R-:W-:Y:S01]  /*56e0*/  LEA R14, P1, R104, UR4, 0x1 ;  /* 0x00000004680e7c11 */ /* 0x000fe2000f8208ff */
[-C--:B------:R-:W-:Y:S01]  /*56f0*/  FMUL R57, R57, R88.reuse ;  /* 0x0000005839397220 */ /* 0x080fe20000400000 */
[----:B------:R-:W-:Y:S01]  /*5700*/  IMAD.SHL.U32 R7, R12, 0x10, RZ ;  /* 0x000000100c077824 */ /* 0x000fe200078e00ff */
[----:B------:R-:W-:Y:S01]  /*5710*/  ISETP.GT.AND P2, PT, R3, 0x8, P6 ;  /* 0x000000080300780c */ /* 0x000fe20003744270 */
[-C--:B------:R-:W-:Y:S01]  /*5720*/  FMUL R58, R58, R88.reuse ;  /* 0x000000583a3a7220 */ /* 0x080fe20000400000 */
[----:B------:R-:W-:Y:S01]  /*5730*/  LEA.HI.X R15, R104, UR5, R93, 0x1, P1 ;  /* 0x00000005680f7c11 */ /* 0x000fe200088f0c5d */
[-C--:B------:R-:W-:Y:S01]  /*5740*/  FMUL R59, R59, R88.reuse ;  /* 0x000000583b3b7220 */ /* 0x080fe20000400000 */
[----:B------:R-:W-:Y:S01]  /*5750*/  ISETP.GT.AND P1, PT, R3, RZ, P3 ;  /* 0x000000ff0300720c */ /* 0x000fe20001f24270 */
[----:B------:R-:W-:Y:S01]  /*5760*/  FMUL R60, R60, R88 ;  /* 0x000000583c3c7220 */ /* 0x000fe20000400000 */
[----:B------:R-:W-:Y:S01]  /*5770*/  F2FP.F16.F32.PACK_AB R56, RZ, R56 ;  /* 0x00000038ff38723e */ /* 0x000fe200000000ff */
[-C--:B------:R-:W-:Y:S01]  /*5780*/  FMUL R61, R61, R88.reuse ;  /* 0x000000583d3d7220 */ /* 0x080fe20000400000 */
[----:B------:R-:W-:Y:S01]  /*5790*/  F2FP.F16.F32.PACK_AB R57, RZ, R57 ;  /* 0x00000039ff39723e */ /* 0x000fe200000000ff */
[----:B------:R-:W-:Y:S01]  /*57a0*/  FMUL R63, R63, R88 ;  /* 0x000000583f3f7220 */ /* 0x000fe20000400000 */
[C---:B------:R-:W-:Y:S01]  /*57b0*/  SHF.L.U64.HI R5, R12.reuse, 0x4, R13 ;  /* 0x000000040c057819 */ /* 0x040fe2000001020d */
[----:B------:R-:W-:Y:S01]  /*57c0*/  @P0 STG.E.U16 desc[UR36][R14.64], R56 ;  /* 0x000000380e000986 */ /* 0x000fe2000c101524 */
[----:B------:R-:W-:Y:S01]  /*57d0*/  PRMT R9, R57, 0x7610, R9 ;  /* 0x0000761039097816 */ /* 0x000fe20000000009 */
[----:B------:R-:W-:Y:S01]  /*57e0*/  IMAD.SHL.U32 R57, R12, 0x100, RZ ;  /* 0x000001000c397824 */ /* 0x000fe200078e00ff */
[----:B------:R-:W-:Y:S01]  /*57f0*/  IADD3 R8, P0, R7, R14, RZ ;  /* 0x0000000e07087210 */ /* 0x000fe20007f1e0ff */
[----:B------:R-:W-:Y:S01]  /*5800*/  FMUL R62, R62, R88 ;  /* 0x000000583e3e7220 */ /* 0x000fe20000400000 */
[----:B------:R-:W-:Y:S01]  /*5810*/  F2FP.F16.F32.PACK_AB R58, RZ, R58 ;  /* 0x0000003aff3a723e */ /* 0x000fe200000000ff */
[--C-:B------:R-:W-:Y:S01]  /*5820*/  @P1 IMAD.MOV.U32 R10, RZ, RZ, R14.reuse ;  /* 0x000000ffff0a1224 */ /* 0x100fe200078e000e */
[----:B------:R-:W-:Y:S01]  /*5830*/  SHF.L.U64.HI R23, R12, 0x8, R13 ;  /* 0x000000080c177819 */ /* 0x000fe2000001020d */
[--C-:B------:R-:W-:Y:S01]  /*5840*/  @P1 IMAD.MOV.U32 R11, RZ, RZ, R15.reuse ;  /* 0x000000ffff0b1224 */ /* 0x100fe200078e000f */
[----:B------:R-:W-:Y:S01]  /*5850*/  ISETP.GT.AND P4, PT, R4, 0x8, PT ;  /* 0x000000080400780c */ /* 0x000fe20003f84270 */
[-C--:B------:R-:W-:Y:S01]  /*5860*/  FMUL R64, R64, R88.reuse ;  /* 0x0000005840407220 */ /* 0x080fe20000400000 */
[----:B------:R-:W-:Y:S01]  /*5870*/  F2FP.F16.F32.PACK_AB R59, RZ, R59 ;  /* 0x0000003bff3b723e */ /* 0x000fe200000000ff */
[----:B------:R-:W-:Y:S01]  /*5880*/  FMUL R65, R65, R88 ;  /* 0x0000005841417220 */ /* 0x000fe20000400000 */
[----:B------:R0:W-:Y:S01]  /*5890*/  @P1 STG.E.U16 desc[UR36][R10.64+0x2], R9 ;  /* 0x000002090a001986 */ /* 0x0001e2000c101524 */
[----:B------:R-:W-:Y:S01]  /*58a0*/  F2FP.F16.F32.PACK_AB R60, RZ, R60 ;  /* 0x0000003cff3c723e */ /* 0x000fe200000000ff */
[-C--:B------:R-:W-:Y:S01]  /*58b0*/  FMUL R66, R66, R88.reuse ;  /* 0x0000005842427220 */ /* 0x080fe20000400000 */
[----:B------:R-:W-:Y:S01]  /*58c0*/  F2FP.F16.F32.PACK_AB R61, RZ, R61 ;  /* 0x0000003dff3d723e */ /* 0x000fe200000000ff */
[-C--:B------:R-:W-:Y:S01]  /*58d0*/  FMUL R67, R67, R88.reuse ;  /* 0x0000005843437220 */ /* 0x080fe20000400000 */
[----:B------:R-:W-:Y:S01]  /*58e0*/  F2FP.F16.F32.PACK_AB R63, RZ, R63 ;  /* 0x0000003fff3f723e */ /* 0x000fe200000000ff */
[----:B------:R-:W-:Y:S01]  /*58f0*/  FMUL R68, R68, R88 ;  /* 0x0000005844447220 */ /* 0x000fe20000400000 */
[----:B------:R-:W-:Y:S01]  /*5900*/  F2FP.F16.F32.PACK_AB R62, RZ, R62 ;  /* 0x0000003eff3e723e */ /* 0x000fe200000000ff */
[----:B------:R-:W-:Y:S01]  /*5910*/  FMUL R69, R69, R88 ;  /* 0x0000005845457220 */ /* 0x000fe20000400000 */
[----:B------:R-:W-:Y:S01]  /*5920*/  F2FP.F16.F32.PACK_AB R64, RZ, R64 ;  /* 0x00000040ff40723e */ /* 0x000fe200000000ff */
[-C--:B------:R-:W-:Y:S01]  /*5930*/  FMUL R70, R70, R88.reuse ;  /* 0x0000005846467220 */ /* 0x080fe20000400000 */
[----:B------:R-:W-:Y:S01]  /*5940*/  F2FP.F16.F32.PACK_AB R65, RZ, R65 ;  /* 0x00000041ff41723e */ /* 0x000fe200000000ff */
[----:B0-----:R-:W-:Y:S01]  /*5950*/  IMAD.X R9, R5, 0x1, R15, P0 ;  /* 0x0000000105097824 */ /* 0x001fe200000e060f */
[----:B------:R-:W-:Y:S01]  /*5960*/  ISETP.GT.AND P0, PT, R3, 0x8, P3 ;  /* 0x000000080300780c */ /* 0x000fe20001f04270 */
[-C--:B------:R-:W-:Y:S01]  /*5970*/  FMUL R71, R71, R88.reuse ;  /* 0x0000005847477220 */ /* 0x080fe20000400000 */
[----:B------:R-:W-:Y:S01]  /*5980*/  ISETP.GT.AND P3, PT, R4, 0x9, PT ;  /* 0x000000090400780c */ /* 0x000fe20003f64270 */
[----:B------:R-:W-:Y:S01]  /*5990*/  FMUL R72, R72, R88 ;  /* 0x0000005848487220 */ /* 0x000fe20000400000 */
[----:B------:R-:W-:Y:S01]  /*59a0*/  @P2 STG.E.U16 desc[UR36][R8.64], R58 ;  /* 0x0000003a08002986 */ /* 0x000fe2000c101524 */
[----:B------:R-:W-:Y:S01]  /*59b0*/  IADD3 R6, P1, P2, R57, R14, R7 ;  /* 0x0000000e39067210 */ /* 0x000fe20007a3e007 */
[----:B------:R-:W-:Y:S01]  /*59c0*/  FMUL R73, R73, R88 ;  /* 0x0000005849497220 */ /* 0x000fe20000400000 */
[----:B------:R-:W-:Y:S01]  /*59d0*/  F2FP.F16.F32.PACK_AB R66, RZ, R66 ;  /* 0x00000042ff42723e */ /* 0x000fe200000000ff */
[-C--:B------:R-:W-:Y:S01]  /*59e0*/  FMUL R74, R74, R88.reuse ;  /* 0x000000584a4a7220 */ /* 0x080fe20000400000 */
[----:B------:R-:W-:Y:S01]  /*59f0*/  IADD3.X R7, R23, R15, R5, P1, P2 ;  /* 0x0000000f17077210 */ /* 0x000fe20000fe4405 */
[-C--:B------:R-:W-:Y:S01]  /*5a00*/  FMUL R75, R75, R88.reuse ;  /* 0x000000584b4b7220 */ /* 0x080fe20000400000 */
[C---:B------:R-:W-:Y:S01]  /*5a10*/  ISETP.GT.AND P1, PT, R3.reuse, RZ, P4 ;  /* 0x000000ff0300720c */ /* 0x040fe20002724270 */
[-C--:B------:R-:W-:Y:S01]  /*5a20*/  FMUL R76, R76, R88.reuse ;  /* 0x000000584c4c7220 */ /* 0x080fe20000400000 */
[----:B------:R-:W-:Y:S01]  /*5a30*/  @P0 STG.E.U16 desc[UR36][R8.64+0x2], R59 ;  /* 0x0000023b08000986 */ /* 0x000fe2000c101524 */
[----:B------:R-:W-:Y:S01]  /*5a40*/  ISETP.GT.AND P0, PT, R3, RZ, P3 ;  /* 0x000000ff0300720c */ /* 0x000fe20001f04270 */
[-C--:B------:R-:W-:Y:S01]  /*5a50*/  FMUL R77, R77, R88.reuse ;  /* 0x000000584d4d7220 */ /* 0x080fe20000400000 */
[----:B------:R-:W-:Y:S01]  /*5a60*/  ISETP.GT.AND P2, PT, R4, 0x11, PT ;  /* 0x000000110400780c */ /* 0x000fe20003f44270 */
[-C--:B------:R-:W-:Y:S01]  /*5a70*/  FMUL R78, R78, R88.reuse ;  /* 0x000000584e4e7220 */ /* 0x080fe20000400000 */
[----:B------:R-:W-:Y:S01]  /*5a80*/  F2FP.F16.F32.PACK_AB R67, RZ, R67 ;  /* 0x00000043ff43723e */ /* 0x000fe200000000ff */
[----:B------:R-:W-:Y:S01]  /*5a90*/  FMUL R79, R79, R88 ;  /* 0x000000584f4f7220 */ /* 0x000fe20000400000 */
[----:B------:R-:W-:Y:S01]  /*5aa0*/  F2FP.F16.F32.PACK_AB R68, RZ, R68 ;  /* 0x00000044ff44723e */ /* 0x000fe200000000ff */
[-C--:B------:R-:W-:Y:S01]  /*5ab0*/  FMUL R80, R80, R88.reuse ;  /* 0x0000005850507220 */ /* 0x080fe20000400000 */
[----:B------:R-:W-:Y:S01]  /*5ac0*/  F2FP.F16.F32.PACK_AB R69, RZ, R69 ;  /* 0x00000045ff45723e */ /* 0x000fe200000000ff */
[----:B------:R-:W-:Y:S01]  /*5ad0*/  FMUL R81, R81, R88 ;  /* 0x0000005851517220 */ /* 0x000fe20000400000 */
[--C-:B------:R-:W-:Y:S01]  /*5ae0*/  @P1 IMAD.MOV.U32 R10, RZ, RZ, R14.reuse ;  /* 0x000000ffff0a1224 */ /* 0x100fe200078e000e */
[----:B------:R-:W-:Y:S01]  /*5af0*/  F2FP.F16.F32.PACK_AB R70, RZ, R70 ;  /* 0x00000046ff46723e */ /* 0x000fe200000000ff */
[--C-:B------:R-:W-:Y:S01]  /*5b00*/  @P1 IMAD.MOV.U32 R11, RZ, RZ, R15.reuse ;  /* 0x000000ffff0b1224 */ /* 0x100fe200078e000f */
[----:B------:R-:W-:Y:S01]  /*5b10*/  F2FP.F16.F32.PACK_AB R71, RZ, R71 ;  /* 0x00000047ff47723e */ /* 0x000fe200000000ff */
[----:B------:R-:W-:Y:S01]  /*5b20*/  FMUL R82, R82, R88 ;  /* 0x0000005852527220 */ /* 0x000fe20000400000 */
[----:B------:R-:W-:Y:S01]  /*5b30*/  F2FP.F16.F32.PACK_AB R72, RZ, R72 ;  /* 0x00000048ff48723e */ /* 0x000fe200000000ff */
[-C--:B------:R-:W-:Y:S01]  /*5b40*/  FMUL R83, R83, R88.reuse ;  /* 0x0000005853537220 */ /* 0x080fe20000400000 */
[----:B------:R0:W-:Y:S01]  /*5b50*/  @P1 STG.E.U16 desc[UR36][R10.64+0x10], R60 ;  /* 0x0000103c0a001986 */ /* 0x0001e2000c101524 */
[----:B------:R-:W-:Y:S01]  /*5b60*/  ISETP.GT.AND P1, PT, R3, 0x8, P4 ;  /* 0x000000080300780c */ /* 0x000fe20002724270 */
[-C--:B------:R-:W-:Y:S01]  /*5b70*/  FMUL R84, R84, R88.reuse ;  /* 0x0000005854547220 */ /* 0x080fe20000400000 */
[----:B------:R-:W-:Y:S01]  /*5b80*/  F2FP.F16.F32.PACK_AB R73, RZ, R73 ;  /* 0x00000049ff49723e */ /* 0x000fe200000000ff */
[----:B------:R-:W-:Y:S01]  /*5b90*/  FMUL R85, R85, R88 ;  /* 0x0000005855557220 */ /* 0x000fe20000400000 */
[----:B------:R-:W-:Y:S01]  /*5ba0*/  F2FP.F16.F32.PACK_AB R74, RZ, R74 ;  /* 0x0000004aff4a723e */ /* 0x000fe200000000ff */
[-C--:B------:R-:W-:Y:S01]  /*5bb0*/  FMUL R86, R86, R88.reuse ;  /* 0x0000005856567220 */ /* 0x080fe20000400000 */
[----:B------:R-:W-:Y:S01]  /*5bc0*/  F2FP.F16.F32.PACK_AB R75, RZ, R75 ;  /* 0x0000004bff4b723e */ /* 0x000fe200000000ff */
[-C--:B------:R-:W-:Y:S01]  /*5bd0*/  FMUL R87, R87, R88.reuse ;  /* 0x0000005857577220 */ /* 0x080fe20000400000 */
[----:B------:R-:W-:Y:S01]  /*5be0*/  ISETP.GT.AND P5, PT, R4, 0x28, PT ;  /* 0x000000280400780c */ /* 0x000fe20003fa4270 */
[----:B------:R-:W-:Y:S01]  /*5bf0*/  FMUL R24, R24, R88 ;  /* 0x0000005818187220 */ /* 0x000fe20000400000 */
[----:B------:R-:W-:Y:S01]  /*5c00*/  F2FP.F16.F32.PACK_AB R76, RZ, R76 ;  /* 0x0000004cff4c723e */ /* 0x000fe200000000ff */
[--C-:B0-----:R-:W-:Y:S01]  /*5c10*/  @P0 IMAD.MOV.U32 R10, RZ, RZ, R14.reuse ;  /* 0x000000ffff0a0224 */ /* 0x101fe200078e000e */
[----:B------:R-:W-:Y:S01]  /*5c20*/  ISETP.GT.AND P4, PT, R4, 0x29, PT ;  /* 0x000000290400780c */ /* 0x000fe20003f84270 */
        /* <DEDUP_REMOVED lines=8> */
[C---:B------:R-:W-:Y:S01]  /*5cb0*/  ISETP.GT.AND P3, PT, R4.reuse, 0x10, PT ;  /* 0x000000100400780c */ /* 0x040fe20003f64270 */
[----:B------:R-:W-:Y:S01]  /*5cc0*/  @P1 STG.E.U16 desc[UR36][R8.64+0x10], R62 ;  /* 0x0000103e08001986 */ /* 0x000fe2000c101524 */
        /* <DEDUP_REMOVED lines=8> */
[----:B------:R-:W-:Y:S01]  /*5d50*/  F2FP.F16.F32.PACK_AB R82, RZ, R82 ;  /* 0x00000052ff52723e */ /* 0x000fe200000000ff */
[----:B------:R-:W-:Y:S01]  /*5d60*/  @P0 STG.E.U16 desc[UR36][R8.64+0x12], R63 ;  /* 0x0000123f08000986 */ /* 0x000fe2000c101524 */
[----:B------:R-:W-:Y:S01]  /*5d70*/  ISETP.GT.AND P0, PT, R3, RZ, P3 ;  /* 0x000000ff0300720c */ /* 0x000fe20001f04270 */
[-C--:B------:R-:W-:Y:S01]  /*5d80*/  FMUL R32, R32, R88.reuse ;  /* 0x0000005820207220 */ /* 0x080fe20000400000 */
[----:B------:R-:W-:Y:S01]  /*5d90*/  F2FP.F16.F32.PACK_AB R83, RZ, R83 ;  /* 0x00000053ff53723e */ /* 0x000fe200000000ff */
[----:B------:R-:W-:Y:S01]  /*5da0*/  FMUL R33, R33, R88 ;  /* 0x0000005821217220 */ /* 0x000fe20000400000 */
[----:B------:R-:W-:Y:S01]  /*5db0*/  F2FP.F16.F32.PACK_AB R84, RZ, R84 ;  /* 0x00000054ff54723e */ /* 0x000fe200000000ff */
[-C--:B------:R-:W-:Y:S01]  /*5dc0*/  FMUL R34, R34, R88.reuse ;  /* 0x0000005822227220 */ /* 0x080fe20000400000 */
[----:B------:R-:W-:Y:S01]  /*5dd0*/  P2R R5, PR, RZ, 0x20 ;  /* 0x00000020ff057803 */ /* 0x000fe20000000000 */
[-C--:B------:R-:W-:Y:S01]  /*5de0*/  FMUL R35, R35, R88.reuse ;  /* 0x0000005823237220 */ /* 0x080fe20000400000 */
[----:B------:R-:W-:Y:S01]  /*5df0*/  F2FP.F16.F32.PACK_AB R85, RZ, R85 ;  /* 0x00000055ff55723e */ /* 0x000fe200000000ff */
[----:B------:R-:W-:Y:S01]  /*5e00*/  FMUL R36, R36, R88 ;  /* 0x0000005824247220 */ /* 0x000fe20000400000 */
[----:B------:R-:W-:Y:S01]  /*5e10*/  F2FP.F16.F32.PACK_AB R86, RZ, R86 ;  /* 0x00000056ff56723e */ /* 0x000fe200000000ff */
[----:B------:R-:W-:Y:S01]  /*5e20*/  FMUL R37, R37, R88 ;  /* 0x0000005825257220 */ /* 0x000fe20000400000 */
[----:B------:R-:W-:Y:S01]  /*5e30*/  F2FP.F16.F32.PACK_AB R87, RZ, R87 ;  /* 0x00000057ff57723e */ /* 0x000fe200000000ff */
[--C-:B0-----:R-:W-:Y:S01]  /*5e40*/  @P0 IMAD.MOV.U32 R10, RZ, RZ, R14.reuse ;  /* 0x000000ffff0a0224 */ /* 0x101fe200078e000e */
[----:B------:R-:W-:Y:S01]  /*5e50*/  F2FP.F16.F32.PACK_AB R24, RZ, R24 ;  /* 0x00000018ff18723e */ /* 0x000fe200000000ff */
[--C-:B------:R-:W-:Y:S01]  /*5e60*/  @P0 IMAD.MOV.U32 R11, RZ, RZ, R15.reuse ;  /* 0x000000ffff0b0224 */ /* 0x100fe200078e000f */
[----:B------:R-:W-:Y:S01]  /*5e70*/  F2FP.F16.F32.PACK_AB R25, RZ, R25 ;  /* 0x00000019ff19723e */ /* 0x000fe200000000ff */
[----:B------:R-:W-:Y:S01]  /*5e80*/  FMUL R38, R38, R88 ;  /* 0x0000005826267220 */ /* 0x000fe20000400000 */
[----:B------:R-:W-:Y:S01]  /*5e90*/  F2FP.F16.F32.PACK_AB R26, RZ, R26 ;  /* 0x0000001aff1a723e */ /* 0x000fe200000000ff */
[-C--:B------:R-:W-:Y:S01]  /*5ea0*/  FMUL R39, R39, R88.reuse ;  /* 0x0000005827277220 */ /* 0x080fe20000400000 */
[----:B------:R0:W-:Y:S01]  /*5eb0*/  @P0 STG.E.U16 desc[UR36][R10.64+0x20], R64 ;  /* 0x000020400a000986 */ /* 0x0001e2000c101524 */
[----:B------:R-:W-:Y:S01]  /*5ec0*/  ISETP.GT.AND P0, PT, R3, RZ, P2 ;  /* 0x000000ff0300720c */ /* 0x000fe20001704270 */
        /* <DEDUP_REMOVED lines=12> */
[----:B0-----:R-:W-:Y:S01]  /*5f90*/  @P0 IMAD.MOV.U32 R10, RZ, RZ, R14 ;  /* 0x000000ffff0a0224 */ /* 0x001fe200078e000e */
[----:B------:R-:W-:Y:S01]  /*5fa0*/  F2FP.F16.F32.PACK_AB R33, RZ, R33 ;  /* 0x00000021ff21723e */ /* 0x000fe200000000ff */
[----:B------:R-:W-:Y:S01]  /*5fb0*/  @P0 IMAD.MOV.U32 R11, RZ, RZ, R15 ;  /* 0x000000ffff0b0224 */ /* 0x000fe200078e000f */
[----:B------:R-:W-:Y:S01]  /*5fc0*/  F2FP.F16.F32.PACK_AB R34, RZ, R34 ;  /* 0x00000022ff22723e */ /* 0x000fe200000000ff */
[-C--:B------:R-:W-:Y:S01]  /*5fd0*/  FMUL R46, R46, R88.reuse ;  /* 0x000000582e2e7220 */ /* 0x080fe20000400000 */
[----:B------:R-:W-:Y:S01]  /*5fe0*/  F2FP.F16.F32.PACK_AB R35, RZ, R35 ;  /* 0x00000023ff23723e */ /* 0x000fe200000000ff */
[-C--:B------:R-:W-:Y:S01]  /*5ff0*/  FMUL R47, R47, R88.reuse ;  /* 0x000000582f2f7220 */ /* 0x080fe20000400000 */
[----:B------:R0:W-:Y:S01]  /*6000*/  @P0 STG.E.U16 desc[UR36][R10.64+0x22], R65 ;  /* 0x000022410a000986 */ /* 0x0001e2000c101524 */
[----:B------:R-:W-:Y:S01]  /*6010*/  ISETP.GT.AND P0, PT, R3, 0x8, P3 ;  /* 0x000000080300780c */ /* 0x000fe20001f04270 */
[-C--:B------:R-:W-:Y:S01]  /*6020*/  FMUL R48, R48, R88.reuse ;  /* 0x0000005830307220 */ /* 0x080fe20000400000 */
[----:B------:R-:W-:Y:S01]  /*6030*/  ISETP.GT.AND P3, PT, R4, 0x30, PT ;  /* 0x000000300400780c */ /* 0x000fe20003f64270 */
        /* <DEDUP_REMOVED lines=11> */
[----:B------:R-:W-:Y:S01]  /*60f0*/  ISETP.GT.AND P0, PT, R3, 0x8, P2 ;  /* 0x000000080300780c */ /* 0x000fe20001704270 */
[-C--:B------:R-:W-:Y:S01]  /*6100*/  FMUL R54, R54, R88.reuse ;  /* 0x0000005836367220 */ /* 0x080fe20000400000 */
[----:B------:R-:W-:Y:S01]  /*6110*/  ISETP.GT.AND P2, PT, R4, 0x18, PT ;  /* 0x000000180400780c */ /* 0x000fe20003f44270 */
[----:B------:R-:W-:Y:S01]  /*6120*/  FMUL R55, R55, R88 ;  /* 0x0000005837377220 */ /* 0x000fe20000400000 */
[----:B------:R-:W-:-:S02]  /*6130*/  F2FP.F16.F32.PACK_AB R41, RZ, R41 ;  /* 0x00000029ff29723e */ /* 0x000fc400000000ff */
[----:B------:R-:W-:Y:S02]  /*6140*/  F2FP.F16.F32.PACK_AB R42, RZ, R42 ;  /* 0x0000002aff2a723e */ /* 0x000fe400000000ff */
[----:B------:R-:W-:Y:S02]  /*6150*/  F2FP.F16.F32.PACK_AB R43, RZ, R43 ;  /* 0x0000002bff2b723e */ /* 0x000fe400000000ff */
[----:B------:R-:W-:Y:S02]  /*6160*/  F2FP.F16.F32.PACK_AB R44, RZ, R44 ;  /* 0x0000002cff2c723e */ /* 0x000fe400000000ff */
[----:B------:R-:W-:Y:S01]  /*6170*/  F2FP.F16.F32.PACK_AB R45, RZ, R45 ;  /* 0x0000002dff2d723e */ /* 0x000fe200000000ff */
[----:B------:R-:W-:Y:S01]  /*6180*/  @P0 STG.E.U16 desc[UR36][R8.64+0x22], R67 ;  /* 0x0000224308000986 */ /* 0x000fe2000c101524 */
[----:B------:R-:W-:Y:S02]  /*6190*/  ISETP.GT.AND P0, PT, R3, RZ, P2 ;  /* 0x000000ff0300720c */ /* 0x000fe40001704270 */
[----:B------:R-:W-:-:S02]  /*61a0*/  F2FP.F16.F32.PACK_AB R46, RZ, R46 ;  /* 0x0000002eff2e723e */ /* 0x000fc400000000ff */
[----:B------:R-:W-:Y:S02]  /*61b0*/  F2FP.F16.F32.PACK_AB R47, RZ, R47 ;  /* 0x0000002fff2f723e */ /* 0x000fe400000000ff */
[----:B------:R-:W-:Y:S02]  /*61c0*/  F2FP.F16.F32.PACK_AB R48, RZ, R48 ;  /* 0x00000030ff30723e */ /* 0x000fe400000000ff */
[----:B------:R-:W-:Y:S02]  /*61d0*/  F2FP.F16.F32.PACK_AB R49, RZ, R49 ;  /* 0x00000031ff31723e */ /* 0x000fe400000000ff */
[----:B------:R-:W-:Y:S02]  /*61e0*/  F2FP.F16.F32.PACK_AB R50, RZ, R50 ;  /* 0x00000032ff32723e */ /* 0x000fe400000000ff */
[----:B------:R-:W-:Y:S01]  /*61f0*/  F2FP.F16.F32.PACK_AB R51, RZ, R51 ;  /* 0x00000033ff33723e */ /* 0x000fe200000000ff */
[----:B0-----:R-:W-:Y:S01]  /*6200*/  @P0 IMAD.MOV.U32 R10, RZ, RZ, R14 ;  /* 0x000000ffff0a0224 */ /* 0x001fe200078e000e */
[----:B------:R-:W-:Y:S01]  /*6210*/  F2FP.F16.F32.PACK_AB R52, RZ, R52 ;  /* 0x00000034ff34723e */ /* 0x000fe200000000ff */
[----:B------:R-:W-:Y:S01]  /*6220*/  @P0 IMAD.MOV.U32 R11, RZ, RZ, R15 ;  /* 0x000000ffff0b0224 */ /* 0x000fe200078e000f */
[----:B------:R-:W-:-:S02]  /*6230*/  F2FP.F16.F32.PACK_AB R53, RZ, R53 ;  /* 0x00000035ff35723e */ /* 0x000fc400000000ff */
[----:B------:R-:W-:Y:S02]  /*6240*/  F2FP.F16.F32.PACK_AB R54, RZ, R54 ;  /* 0x00000036ff36723e */ /* 0x000fe400000000ff */
[----:B------:R0:W-:Y:S01]  /*6250*/  @P0 STG.E.U16 desc[UR36][R10.64+0x30], R68 ;  /* 0x000030440a000986 */ /* 0x0001e2000c101524 */
[----:B------:R-:W-:Y:S02]  /*6260*/  ISETP.GT.AND P0, PT, R3, RZ, P1 ;  /* 0x000000ff0300720c */ /* 0x000fe40000f04270 */
[----:B------:R-:W-:-:S11]  /*6270*/  F2FP.F16.F32.PACK_AB R55, RZ, R55 ;  /* 0x00000037ff37723e */ /* 0x000fd600000000ff */
[----:B0-----:R-:W-:Y:S02]  /*6280*/  @P0 IMAD.MOV.U32 R10, RZ, RZ, R14 ;  /* 0x000000ffff0a0224 */ /* 0x001fe400078e000e */
[----:B------:R-:W-:-:S05]  /*6290*/  @P0 IMAD.MOV.U32 R11, RZ, RZ, R15 ;  /* 0x000000ffff0b0224 */ /* 0x000fca00078e000f */
[----:B------:R0:W-:Y:S01]  /*62a0*/  @P0 STG.E.U16 desc[UR36][R10.64+0x32], R69 ;  /* 0x000032450a000986 */ /* 0x0001e2000c101524 */
[----:B------:R-:W-:Y:S02]  /*62b0*/  ISETP.GT.AND P0, PT, R3, 0x8, P2 ;  /* 0x000000080300780c */ /* 0x000fe40001704270 */
[----:B------:R-:W-:-:S11]  /*62c0*/  ISETP.GT.AND P2, PT, R4, 0x20, PT ;  /* 0x000000200400780c */ /* 0x000fd60003f44270 */
[----:B------:R-:W-:Y:S01]  /*62d0*/  @P0 STG.E.U16 desc[UR36][R8.64+0x30], R70 ;  /* 0x0000304608000986 */ /* 0x000fe2000c101524 */
[----:B------:R-:W-:Y:S02]  /*62e0*/  ISETP.GT.AND P0, PT, R3, 0x8, P1 ;  /* 0x000000080300780c */ /* 0x000fe40000f04270 */
[----:B------:R-:W-:-:S11]  /*62f0*/  ISETP.GT.AND P1, PT, R4, 0x21, PT ;  /* 0x000000210400780c */ /* 0x000fd60003f24270 */
[----:B------:R-:W-:Y:S01]  /*6300*/  @P0 STG.E.U16 desc[UR36][R8.64+0x32], R71 ;  /* 0x0000324708000986 */ /* 0x000fe2000c101524 */
[----:B------:R-:W-:-:S13]  /*6310*/  ISETP.GT.AND P0, PT, R3, RZ, P2 ;  /* 0x000000ff0300720c */ /* 0x000fda0001704270 */
[----:B0-----:R-:W-:Y:S02]  /*6320*/  @P0 IMAD.MOV.U32 R10, RZ, RZ, R14 ;  /* 0x000000ffff0a0224 */ /* 0x001fe400078e000e */
[----:B------:R-:W-:-:S05]  /*6330*/  @P0 IMAD.MOV.U32 R11, RZ, RZ, R15 ;  /* 0x000000ffff0b0224 */ /* 0x000fca00078e000f */
[----:B------:R0:W-:Y:S01]  /*6340*/  @P0 STG.E.U16 desc[UR36][R10.64+0x40], R72 ;  /* 0x000040480a000986 */ /* 0x0001e2000c101524 */
[----:B------:R-:W-:-:S13]  /*6350*/  ISETP.GT.AND P0, PT, R3, RZ, P1 ;  /* 0x000000ff0300720c */ /* 0x000fda0000f04270 */
[----:B0-----:R-:W-:Y:S02]  /*6360*/  @P0 IMAD.MOV.U32 R10, RZ, RZ, R14 ;  /* 0x000000ffff0a0224 */ /* 0x001fe400078e000e */
[----:B------:R-:W-:-:S05]  /*6370*/  @P0 IMAD.MOV.U32 R11, RZ, RZ, R15 ;  /* 0x000000ffff0b0224 */ /* 0x000fca00078e000f */
[----:B------:R0:W-:Y:S01]  /*6380*/  @P0 STG.E.U16 desc[UR36][R10.64+0x42], R73 ;  /* 0x000042490a000986 */ /* 0x0001e2000c101524 */
[----:B------:R-:W-:Y:S02]  /*6390*/  ISETP.GT.AND P0, PT, R3, 0x8, P2 ;  /* 0x000000080300780c */ /* 0x000fe40001704270 */
[----:B------:R-:W-:-:S11]  /*63a0*/  ISETP.GT.AND P2, PT, R4, 0x38, PT ;  /* 0x000000380400780c */ /* 0x000fd60003f44270 */
[----:B------:R-:W-:Y:S01]  /*63b0*/  @P0 STG.E.U16 desc[UR36][R8.64+0x40], R74 ;  /* 0x0000404a08000986 */ /* 0x000fe2000c101524 */
[----:B------:R-:W-:-:S13]  /*63c0*/  ISETP.GT.AND P0, PT, R3, 0x8, P1 ;  /* 0x000000080300780c */ /* 0x000fda0000f04270 */
        /* <DEDUP_REMOVED lines=9> */
[----:B------:R-:W-:-:S13]  /*6460*/  ISETP.GT.AND P0, PT, R3, 0x8, P5 ;  /* 0x000000080300780c */ /* 0x000fda0002f04270 */
[----:B------:R-:W-:Y:S01]  /*6470*/  @P0 STG.E.U16 desc[UR36][R8.64+0x50], R78 ;  /* 0x0000504e08000986 */ /* 0x000fe2000c101524 */
[----:B------:R-:W-:-:S13]  /*6480*/  ISETP.GT.AND P0, PT, R3, 0x8, P4 ;  /* 0x000000080300780c */ /* 0x000fda0002704270 */
[----:B------:R-:W-:Y:S01]  /*6490*/  @P0 STG.E.U16 desc[UR36][R8.64+0x52], R79 ;  /* 0x0000524f08000986 */ /* 0x000fe2000c101524 */
[----:B------:R-:W-:-:S13]  /*64a0*/  ISETP.GT.AND P0, PT, R3, RZ, P3 ;  /* 0x000000ff0300720c */ /* 0x000fda0001f04270 */
[----:B0-----:R-:W-:Y:S02]  /*64b0*/  @P0 IMAD.MOV.U32 R10, RZ, RZ, R14 ;  /* 0x000000ffff0a0224 */ /* 0x001fe400078e000e */
[----:B------:R-:W-:-:S05]  /*64c0*/  @P0 IMAD.MOV.U32 R11, RZ, RZ, R15 ;  /* 0x000000ffff0b0224 */ /* 0x000fca00078e000f */
[----:B------:R0:W-:Y:S01]  /*64d0*/  @P0 STG.E.U16 desc[UR36][R10.64+0x60], R80 ;  /* 0x000060500a000986 */ /* 0x0001e2000c101524 */
[----:B------:R-:W-:-:S04]  /*64e0*/  ISETP.GT.AND P0, PT, R4, 0x31, PT ;  /* 0x000000310400780c */ /* 0x000fc80003f04270 */
        /* <DEDUP_REMOVED lines=8> */
[----:B------:R-:W-:-:S04]  /*6570*/  IADD3 R12, P1, R57, R8, RZ ;  /* 0x00000008390c7210 */ /* 0x000fc80007f3e0ff */
[----:B------:R-:W-:Y:S02]  /*6580*/  IADD3.X R13, R23, R9, RZ, P1, !PT ;  /* 0x00000009170d7210 */ /* 0x000fe40000ffe4ff */
[----:B------:R-:W-:-:S13]  /*6590*/  ISETP.GT.AND P1, PT, R3, RZ, P2 ;  /* 0x000000ff0300720c */ /* 0x000fda0001724270 */
[----:B------:R-:W-:Y:S01]  /*65a0*/  @P1 STG.E.U16 desc[UR36][R14.64+0x70], R84 ;  /* 0x000070540e001986 */ /* 0x000fe2000c101524 */
[----:B------:R-:W-:-:S05]  /*65b0*/  IADD3 R20, P1, R57, R8, RZ ;  /* 0x0000000839147210 */ /* 0x000fca0007f3e0ff */
[----:B------:R-:W-:Y:S01]  /*65c0*/  IMAD.X R21, R23, 0x1, R9, P1 ;  /* 0x0000000117157824 */ /* 0x000fe200008e0609 */
[----:B0-----:R-:W-:-:S05]  /*65d0*/  IADD3 R10, P1, R57, R14, RZ ;  /* 0x0000000e390a7210 */ /* 0x001fca0007f3e0ff */
[----:B------:R-:W-:Y:S01]  /*65e0*/  IMAD.X R11, R23, 0x1, R15, P1 ;  /* 0x00000001170b7824 */ /* 0x000fe200008e060f */
[----:B------:R-:W-:-:S04]  /*65f0*/  ISETP.GT.AND P1, PT, R4, 0x39, PT ;  /* 0x000000390400780c */ /* 0x000fc80003f24270 */
[----:B------:R-:W-:-:S13]  /*6600*/  ISETP.GT.AND P5, PT, R3, RZ, P1 ;  /* 0x000000ff0300720c */ /* 0x000fda0000fa4270 */
[----:B------:R-:W-:Y:S01]  /*6610*/  @P5 STG.E.U16 desc[UR36][R14.64+0x72], R85 ;  /* 0x000072550e005986 */ /* 0x000fe2000c101524 */
[----:B------:R-:W-:-:S13]  /*6620*/  ISETP.GT.AND P5, PT, R3, 0x8, P2 ;  /* 0x000000080300780c */ /* 0x000fda00017a4270 */
[----:B------:R-:W-:Y:S01]  /*6630*/  @P5 STG.E.U16 desc[UR36][R8.64+0x70], R86 ;  /* 0x0000705608005986 */ /* 0x000fe2000c101524 */
[----:B------:R-:W-:-:S13]  /*6640*/  ISETP.GT.AND P5, PT, R3, 0x8, P1 ;  /* 0x000000080300780c */ /* 0x000fda0000fa4270 */
[----:B------:R0:W-:Y:S01]  /*6650*/  @P5 STG.E.U16 desc[UR36][R8.64+0x72], R87 ;  /* 0x0000725708005986 */ /* 0x0001e2000c101524 */
[C---:B------:R-:W-:Y:S02]  /*6660*/  ISETP.GT.AND P5, PT, R3.reuse, 0x80, P6 ;  /* 0x000000800300780c */ /* 0x040fe400037a4270 */
[----:B------:R-:W-:-:S11]  /*6670*/  ISETP.GT.AND P6, PT, R3, 0x88, P6 ;  /* 0x000000880300780c */ /* 0x000fd600037c4270 */
[----:B------:R-:W-:Y:S01]  /*6680*/  @P5 STG.E.U16 desc[UR36][R10.64], R24 ;  /* 0x000000180a005986 */ /* 0x000fe2000c101524 */
[----:B------:R-:W-:-:S04]  /*6690*/  ISETP.GT.AND P5, PT, R4, 0x1, PT ;  /* 0x000000010400780c */ /* 0x000fc80003fa4270 */
[----:B------:R-:W-:-:S13]  /*66a0*/  ISETP.GT.AND P5, PT, R3, 0x80, P5 ;  /* 0x000000800300780c */ /* 0x000fda0002fa4270 */
[----:B0-----:R-:W-:Y:S02]  /*66b0*/  @P5 IMAD.MOV.U32 R8, RZ, RZ, R10 ;  /* 0x000000ffff085224 */ /* 0x001fe400078e000a */
[----:B------:R-:W-:-:S05]  /*66c0*/  @P5 IMAD.MOV.U32 R9, RZ, RZ, R11 ;  /* 0x000000ffff095224 */ /* 0x000fca00078e000b */
[----:B------:R0:W-:Y:S01]  /*66d0*/  @P5 STG.E.U16 desc[UR36][R8.64+0x2], R25 ;  /* 0x0000021908005986 */ /* 0x0001e2000c101524 */
[----:B------:R-:W-:-:S03]  /*66e0*/  ISETP.NE.AND P5, PT, R5, RZ, PT ;  /* 0x000000ff0500720c */ /* 0x000fc60003fa5270 */
[----:B------:R-:W-:Y:S01]  /*66f0*/  @P6 STG.E.U16 desc[UR36][R12.64], R26 ;  /* 0x0000001a0c006986 */ /* 0x000fe2000c101524 */
[----:B------:R-:W-:-:S04]  /*6700*/  ISETP.GT.AND P6, PT, R4, 0x1, PT ;  /* 0x000000010400780c */ /* 0x000fc80003fc4270 */
[----:B------:R-:W-:-:S13]  /*6710*/  ISETP.GT.AND P6, PT, R3, 0x88, P6 ;  /* 0x000000880300780c */ /* 0x000fda00037c4270 */
[----:B------:R-:W-:Y:S01]  /*6720*/  @P6 STG.E.U16 desc[UR36][R20.64+0x2], R27 ;  /* 0x0000021b14006986 */ /* 0x000fe2000c101524 */
[----:B------:R-:W-:-:S04]  /*6730*/  ISETP.GT.AND P6, PT, R4, 0x8, PT ;  /* 0x000000080400780c */ /* 0x000fc80003fc4270 */
[----:B------:R-:W-:-:S13]  /*6740*/  ISETP.GT.AND P6, PT, R3, 0x80, P6 ;  /* 0x000000800300780c */ /* 0x000fda00037c4270 */
[----:B0-----:R-:W-:Y:S02]  /*6750*/  @P6 IMAD.MOV.U32 R8, RZ, RZ, R10 ;  /* 0x000000ffff086224 */ /* 0x001fe400078e000a */
[----:B------:R-:W-:-:S05]  /*6760*/  @P6 IMAD.MOV.U32 R9, RZ, RZ, R11 ;  /* 0x000000ffff096224 */ /* 0x000fca00078e000b */
[----:B------:R0:W-:Y:S01]  /*6770*/  @P6 STG.E.U16 desc[UR36][R8.64+0x10], R28 ;  /* 0x0000101c08006986 */ /* 0x0001e2000c101524 */
[----:B------:R-:W-:-:S04]  /*6780*/  ISETP.GT.AND P6, PT, R4, 0x9, PT ;  /* 0x000000090400780c */ /* 0x000fc80003fc4270 */
[----:B------:R-:W-:-:S13]  /*6790*/  ISETP.GT.AND P6, PT, R3, 0x80, P6 ;  /* 0x000000800300780c */ /* 0x000fda00037c4270 */
[----:B0-----:R-:W-:Y:S02]  /*67a0*/  @P6 IMAD.MOV.U32 R8, RZ, RZ, R10 ;  /* 0x000000ffff086224 */ /* 0x001fe400078e000a */
[----:B------:R-:W-:-:S05]  /*67b0*/  @P6 IMAD.MOV.U32 R9, RZ, RZ, R11 ;  /* 0x000000ffff096224 */ /* 0x000fca00078e000b */
[----:B------:R0:W-:Y:S01]  /*67c0*/  @P6 STG.E.U16 desc[UR36][R8.64+0x12], R29 ;  /* 0x0000121d08006986 */ /* 0x0001e2000c101524 */
[----:B------:R-:W-:-:S04]  /*67d0*/  ISETP.GT.AND P6, PT, R4, 0x8, PT ;  /* 0x000000080400780c */ /* 0x000fc80003fc4270 */
[----:B------:R-:W-:-:S13]  /*67e0*/  ISETP.GT.AND P6, PT, R3, 0x88, P6 ;  /* 0x000000880300780c */ /* 0x000fda00037c4270 */
        /* <DEDUP_REMOVED lines=45> */
[----:B------:R-:W-:Y:S01]  /*6ac0*/  @P6 STG.E.U16 desc[UR36][R8.64+0x42], R41 ;  /* 0x0000422908006986 */ /* 0x000fe2000c101524 */
[----:B------:R-:W-:-:S04]  /*6ad0*/  ISETP.GT.AND P6, PT, R4, 0x20, PT ;  /* 0x000000200400780c */ /* 0x000fc80003fc4270 */
[----:B------:R-:W-:-:S13]  /*6ae0*/  ISETP.GT.AND P6, PT, R3, 0x88, P6 ;  /* 0x000000880300780c */ /* 0x000fda00037c4270 */
[----:B------:R-:W-:Y:S01]  /*6af0*/  @P6 STG.E.U16 desc[UR36][R6.64+0x40], R42 ;  /* 0x0000402a06006986 */ /* 0x000fe2000c101524 */
[----:B------:R-:W-:-:S04]  /*6b00*/  ISETP.GT.AND P6, PT, R4, 0x21, PT ;  /* 0x000000210400780c */ /* 0x000fc80003fc4270 */
[----:B------:R-:W-:-:S13]  /*6b10*/  ISETP.GT.AND P6, PT, R3, 0x88, P6 ;  /* 0x000000880300780c */ /* 0x000fda00037c4270 */
[----:B------:R-:W-:Y:S02]  /*6b20*/  @P6 IMAD.MOV.U32 R4, RZ, RZ, R6 ;  /* 0x000000ffff046224 */ /* 0x000fe400078e0006 */
[----:B------:R-:W-:-:S05]  /*6b30*/  @P6 IMAD.MOV.U32 R5, RZ, RZ, R7 ;  /* 0x000000ffff056224 */ /* 0x000fca00078e0007 */
[----:B------:R0:W-:Y:S01]  /*6b40*/  @P6 STG.E.U16 desc[UR36][R4.64+0x42], R43 ;  /* 0x0000422b04006986 */ /* 0x0001e2000c101524 */
[C---:B------:R-:W-:Y:S02]  /*6b50*/  ISETP.GT.AND P6, PT, R3.reuse, 0x80, P5 ;  /* 0x000000800300780c */ /* 0x040fe40002fc4270 */
[----:B------:R-:W-:-:S11]  /*6b60*/  ISETP.GT.AND P5, PT, R3, 0x88, P5 ;  /* 0x000000880300780c */ /* 0x000fd60002fa4270 */
[----:B0-----:R-:W-:Y:S02]  /*6b70*/  @P6 IMAD.MOV.U32 R4, RZ, RZ, R10 ;  /* 0x000000ffff046224 */ /* 0x001fe400078e000a */
[----:B------:R-:W-:-:S05]  /*6b80*/  @P6 IMAD.MOV.U32 R5, RZ, RZ, R11 ;  /* 0x000000ffff056224 */ /* 0x000fca00078e000b */
[----:B------:R0:W-:Y:S01]  /*6b90*/  @P6 STG.E.U16 desc[UR36][R4.64+0x50], R44 ;  /* 0x0000502c04006986 */ /* 0x0001e2000c101524 */
[C---:B------:R-:W-:Y:S02]  /*6ba0*/  ISETP.GT.AND P6, PT, R3.reuse, 0x80, P4 ;  /* 0x000000800300780c */ /* 0x040fe400027c4270 */
[----:B------:R-:W-:-:S11]  /*6bb0*/  ISETP.GT.AND P4, PT, R3, 0x88, P4 ;  /* 0x000000880300780c */ /* 0x000fd60002784270 */
[----:B0-----:R-:W-:Y:S02]  /*6bc0*/  @P6 IMAD.MOV.U32 R4, RZ, RZ, R10 ;  /* 0x000000ffff046224 */ /* 0x001fe400078e000a */
[----:B------:R-:W-:-:S05]  /*6bd0*/  @P6 IMAD.MOV.U32 R5, RZ, RZ, R11 ;  /* 0x000000ffff056224 */ /* 0x000fca00078e000b */
[----:B------:R0:W-:Y:S02]  /*6be0*/  @P6 STG.E.U16 desc[UR36][R4.64+0x52], R45 ;  /* 0x0000522d04006986 */ /* 0x0001e4000c101524 */
[----:B0-----:R-:W-:Y:S02]  /*6bf0*/  @P5 IMAD.MOV.U32 R4, RZ, RZ, R6 ;  /* 0x000000ffff045224 */ /* 0x001fe400078e0006 */
[----:B------:R-:W-:-:S05]  /*6c00*/  @P5 IMAD.MOV.U32 R5, RZ, RZ, R7 ;  /* 0x000000ffff055224 */ /* 0x000fca00078e0007 */
[----:B------:R0:W-:Y:S01]  /*6c10*/  @P5 STG.E.U16 desc[UR36][R4.64+0x50], R46 ;  /* 0x0000502e04005986 */ /* 0x0001e2000c101524 */
[C---:B------:R-:W-:Y:S02]  /*6c20*/  ISETP.GT.AND P5, PT, R3.reuse, 0x80, P3 ;  /* 0x000000800300780c */ /* 0x040fe40001fa4270 */
[----:B------:R-:W-:Y:S01]  /*6c30*/  ISETP.GT.AND P3, PT, R3, 0x88, P3 ;  /* 0x000000880300780c */ /* 0x000fe20001f64270 */
        /* <DEDUP_REMOVED lines=14> */
[----:B------:R-:W-:Y:S02]  /*6d20*/  ISETP.GT.AND P1, PT, R3, 0x88, P1 ;  /* 0x000000880300780c */ /* 0x000fe40000f24270 */
[----:B0-----:R-:W-:Y:S01]  /*6d30*/  @P3 MOV R4, R6 ;  /* 0x0000000600043202 */ /* 0x001fe20000000f00 */
[----:B------:R-:W-:-:S05]  /*6d40*/  @P3 IMAD.MOV.U32 R5, RZ, RZ, R7 ;  /* 0x000000ffff053224 */ /* 0x000fca00078e0007 */
[----:B------:R0:W-:Y:S02]  /*6d50*/  @P3 STG.E.U16 desc[UR36][R4.64+0x60], R50 ;  /* 0x0000603204003986 */ /* 0x0001e4000c101524 */
[----:B0-----:R-:W-:Y:S02]  /*6d60*/  @P0 IMAD.MOV.U32 R4, RZ, RZ, R6 ;  /* 0x000000ffff040224 */ /* 0x001fe400078e0006 */
[----:B------:R-:W-:-:S05]  /*6d70*/  @P0 IMAD.MOV.U32 R5, RZ, RZ, R7 ;  /* 0x000000ffff050224 */ /* 0x000fca00078e0007 */
[----:B------:R0:W-:Y:S02]  /*6d80*/  @P0 STG.E.U16 desc[UR36][R4.64+0x62], R51 ;  /* 0x0000623304000986 */ /* 0x0001e4000c101524 */
[----:B0-----:R-:W-:Y:S02]  /*6d90*/  @P5 IMAD.MOV.U32 R4, RZ, RZ, R10 ;  /* 0x000000ffff045224 */ /* 0x001fe400078e000a */
[----:B------:R-:W-:-:S05]  /*6da0*/  @P5 IMAD.MOV.U32 R5, RZ, RZ, R11 ;  /* 0x000000ffff055224 */ /* 0x000fca00078e000b */
[----:B------:R0:W-:Y:S04]  /*6db0*/  @P5 STG.E.U16 desc[UR36][R4.64+0x70], R52 ;  /* 0x0000703404005986 */ /* 0x0001e8000c101524 */
[----:B------:R1:W-:Y:S01]  /*6dc0*/  @P4 STG.E.U16 desc[UR36][R10.64+0x72], R53 ;  /* 0x000072350a004986 */ /* 0x0003e2000c101524 */
[----:B0-----:R-:W-:Y:S02]  /*6dd0*/  @P2 IMAD.MOV.U32 R4, RZ, RZ, R6 ;  /* 0x000000ffff042224 */ /* 0x001fe400078e0006 */
[----:B------:R-:W-:-:S05]  /*6de0*/  @P2 IMAD.MOV.U32 R5, RZ, RZ, R7 ;  /* 0x000000ffff052224 */ /* 0x000fca00078e0007 */
[----:B------:R1:W-:Y:S04]  /*6df0*/  @P2 STG.E.U16 desc[UR36][R4.64+0x70], R54 ;  /* 0x0000703604002986 */ /* 0x0003e8000c101524 */
[----:B------:R1:W-:Y:S02]  /*6e00*/  @P1 STG.E.U16 desc[UR36][R6.64+0x72], R55 ;  /* 0x0000723706001986 */ /* 0x0003e4000c101524 */
.L_x_152:
[----:B------:R-:W-:Y:S05]  /*6e10*/  BSYNC B0 ;  /* 0x0000000000007941 */ /* 0x000fea0003800000 */
.L_x_28:
[----:B------:R-:W-:Y:S01]  /*6e20*/  ULDC UR4, c[0x0][0xc] ;  /* 0x0000030000047ab9 */ /* 0x000fe20000000800 */
[----:B------:R-:W-:Y:S01]  /*6e30*/  ULDC UR5, c[0x0][0x10] ;  /* 0x0000040000057ab9 */ /* 0x000fe20000000800 */
[----:B------:R-:W2:Y:S01]  /*6e40*/  LDC R3, c[0x0][0x14] ;  /* 0x00000500ff037b82 */ /* 0x000ea20000000800 */
[----:B------:R-:W-:Y:S01]  /*6e50*/  UIMAD.WIDE.U32 UR4, UR4, UR5, URZ ;  /* 0x00000005040472a5 */ /* 0x000fe2000f8e003f */
[----:B------:R-:W-:Y:S02]  /*6e60*/  IMAD.MOV.U32 R90, RZ, RZ, -0x1 ;  /* 0xffffffffff5a7424 */ /* 0x000fe400078e00ff */
[----:B------:R-:W-:-:S03]  /*6e70*/  IMAD.MOV.U32 R23, RZ, RZ, -0x1 ;  /* 0xffffffffff177424 */ /* 0x000fc600078e00ff */
[----:B--2---:R-:W-:-:S04]  /*6e80*/  IMAD.WIDE.U32 R16, R3, UR4, R16 ;  /* 0x0000000403107c25 */ /* 0x004fc8000f8e0010 */
[----:B------:R-:W-:Y:S01]  /*6e90*/  IMAD R3, R3, UR5, RZ ;  /* 0x0000000503037c24 */ /* 0x000fe2000f8e02ff */
[----:B------:R-:W-:Y:S02]  /*6ea0*/  ULDC.64 UR4, c[0x0][0x650] ;  /* 0x0001940000047ab9 */ /* 0x000fe40000000a00 */
[----:B------:R-:W-:Y:S01]  /*6eb0*/  ISETP.GE.U32.AND P0, PT, R16, UR4, PT ;  /* 0x0000000410007c0c */ /* 0x000fe2000bf06070 */
[--C-:B------:R-:W-:Y:S01]  /*6ec0*/  IMAD.IADD R17, R17, 0x1, R3.reuse ;  /* 0x0000000111117824 */ /* 0x100fe200078e0203 */
[----:B------:R-:W-:-:S04]  /*6ed0*/  PRMT R3, RZ, 0x7610, R3 ;  /* 0x00007610ff037816 */ /* 0x000fc80000000003 */
[----:B------:R-:W-:-:S13]  /*6ee0*/  ISETP.GE.U32.AND.EX P0, PT, R17, UR5, PT, P0 ;  /* 0x0000000511007c0c */ /* 0x000fda000bf06100 */
[----:B------:R-:W-:Y:S05]  /*6ef0*/  @P0 BRA `(.L_x_153) ;  /* 0x0000000400640947 */ /* 0x000fea0003800000 */
[----:B0-----:R-:W0:Y:S01]  /*6f00*/  S2R R12, SR_CTAID.X ;  /* 0x00000000000c7919 */ /* 0x001e220000002500 */
[----:B-1--4-:R-:W1:Y:S01]  /*6f10*/  LDC.64 R10, c[0x0][0x628] ;  /* 0x00018a00ff0a7b82 */ /* 0x012e620000000a00 */
[----:B------:R-:W-:Y:S01]  /*6f20*/  ULDC UR4, c[0x0][0x150] ;  /* 0x0000540000047ab9 */ /* 0x000fe20000000800 */
[----:B------:R-:W-:Y:S01]  /*6f30*/  IMAD.MOV.U32 R8, RZ, RZ, R16 ;  /* 0x000000ffff087224 */ /* 0x000fe200078e0010 */
[----:B------:R-:W2:Y:S01]  /*6f40*/  S2R R24, SR_CTAID.Y ;  /* 0x0000000000187919 */ /* 0x000ea20000002600 */
[----:B------:R-:W-:-:S04]  /*6f50*/  IMAD.MOV.U32 R9, RZ, RZ, R17 ;  /* 0x000000ffff097224 */ /* 0x000fc800078e0011 */
[----:B------:R-:W4:Y:S08]  /*6f60*/  LDC R21, c[0x0][0x144] ;  /* 0x00005100ff157b82 */ /* 0x000f300000000800 */
[----:B------:R-:W2:Y:S08]  /*6f70*/  LDC R0, c[0x0][0x630] ;  /* 0x00018c00ff007b82 */ /* 0x000eb00000000800 */
[----:B------:R-:W2:Y:S01]  /*6f80*/  LDC.64 R14, c[0x0][0x620] ;  /* 0x00018800ff0e7b82 */ /* 0x000ea20000000a00 */
[----:B-1----:R-:W-:-:S04]  /*6f90*/  ISETP.NE.U32.AND P0, PT, R10, RZ, PT ;  /* 0x000000ff0a00720c */ /* 0x002fc80003f05070 */
[----:B------:R-:W-:Y:S02]  /*6fa0*/  ISETP.NE.AND.EX P0, PT, R11, RZ, PT, P0 ;  /* 0x000000ff0b00720c */ /* 0x000fe40003f05300 */
[----:B0-----:R-:W-:-:S05]  /*6fb0*/  I2FP.F32.U32 R3, R12 ;  /* 0x0000000c00037245 */ /* 0x001fca0000201000 */
[----:B------:R-:W-:-:S04]  /*6fc0*/  FMUL R3, R3, UR4 ;  /* 0x0000000403037c20 */ /* 0x000fc80008400000 */
[----:B------:R0:W1:Y:S02]  /*6fd0*/  F2I.U32.TRUNC.NTZ R20, R3 ;  /* 0x0000000300147305 */ /* 0x000064000020f000 */
[----:B----4-:R-:W-:Y:S05]  /*6fe0*/  @!P0 BRA `(.L_x_154) ;  /* 0x0000000000288947 */ /* 0x010fea0003800000 */
[----:B0-----:R-:W0:Y:S02]  /*6ff0*/  LDC R3, c[0x0][0x634] ;  /* 0x00018d00ff037b82 */ /* 0x001e240000000800 */
        /* <DEDUP_REMOVED lines=9> */
.L_x_154:
[----:B------:R-:W4:Y:S01]  /*7090*/  LDC.64 R28, c[0x0][0x640] ;  /* 0x00019000ff1c7b82 */ /* 0x000f220000000a00 */
[-CC-:B--2---:R-:W-:Y:S01]  /*70a0*/  SHF.R.U64 R23, R8, R0.reuse, R9.reuse ;  /* 0x0000000008177219 */ /* 0x184fe20000001209 */
[----:B-1----:R-:W-:Y:S01]  /*70b0*/  IMAD.MOV R20, RZ, RZ, -R20 ;  /* 0x000000ffff147224 */ /* 0x002fe200078e0a14 */
[----:B------:R-:W-:Y:S01]  /*70c0*/  SHF.R.U32.HI R0, RZ, R0, R9 ;  /* 0x00000000ff007219 */ /* 0x000fe20000011609 */
[----:B------:R-:W-:Y:S01]  /*70d0*/  ULDC UR4, c[0x0][0x154] ;  /* 0x0000550000047ab9 */ /* 0x000fe20000000800 */
[----:B0-----:R-:W-:Y:S01]  /*70e0*/  IADD3 R3, P0, RZ, -R23, RZ ;  /* 0x80000017ff037210 */ /* 0x001fe20007f1e0ff */
[----:B------:R-:W-:Y:S02]  /*70f0*/  IMAD R21, R21, R20, R12 ;  /* 0x0000001415157224 */ /* 0x000fe400078e020c */
[----:B------:R-:W0:Y:S01]  /*7100*/  LDC R6, c[0x0][0x618] ;  /* 0x00018600ff067b82 */ /* 0x000e220000000800 */
[----:B------:R-:W-:Y:S02]  /*7110*/  IMAD.MOV.U32 R7, RZ, RZ, 0x1 ;  /* 0x00000001ff077424 */ /* 0x000fe400078e00ff */
[----:B------:R-:W-:-:S04]  /*7120*/  IMAD.X R5, RZ, RZ, ~R0, P0 ;  /* 0x000000ffff057224 */ /* 0x000fc800000e0e00 */
[-C--:B------:R-:W-:Y:S01]  /*7130*/  IMAD R0, R5, R14.reuse, RZ ;  /* 0x0000000e05007224 */ /* 0x080fe200078e02ff */
[----:B------:R-:W1:Y:S01]  /*7140*/  LDC R8, c[0x0][0x608] ;  /* 0x00018200ff087b82 */ /* 0x000e620000000800 */
[----:B------:R-:W-:-:S04]  /*7150*/  IMAD.WIDE.U32 R4, R3, R14, R16 ;  /* 0x0000000e03047225 */ /* 0x000fc800078e0010 */
[----:B------:R-:W-:Y:S01]  /*7160*/  IMAD R3, R3, R15, R0 ;  /* 0x0000000f03037224 */ /* 0x000fe200078e0200 */
[----:B------:R-:W-:Y:S02]  /*7170*/  I2FP.F32.U32 R0, R24 ;  /* 0x0000001800007245 */ /* 0x000fe40000201000 */
[----:B------:R-:W2:Y:S01]  /*7180*/  LDC R26, c[0x0][0x658] ;  /* 0x00019600ff1a7b82 */ /* 0x000ea20000000800 */
[----:B------:R-:W-:Y:S01]  /*7190*/  IMAD.IADD R3, R5, 0x1, R3 ;  /* 0x0000000105037824 */ /* 0x000fe200078e0203 */
[----:B----4-:R-:W-:Y:S01]  /*71a0*/  ISETP.NE.U32.AND P0, PT, R28, RZ, PT ;  /* 0x000000ff1c00720c */ /* 0x010fe20003f05070 */
[----:B------:R-:W-:Y:S01]  /*71b0*/  FMUL R0, R0, UR4 ;  /* 0x0000000400007c20 */ /* 0x000fe20008400000 */
[----:B------:R-:W-:Y:S02]  /*71c0*/  IMAD.MOV.U32 R5, RZ, RZ, -0x1 ;  /* 0xffffffffff057424 */ /* 0x000fe400078e00ff */
[----:B------:R-:W-:Y:S01]  /*71d0*/  ISETP.NE.AND.EX P0, PT, R29, RZ, PT, P0 ;  /* 0x000000ff1d00720c */ /* 0x000fe20003f05300 */
[----:B------:R4:W2:Y:S01]  /*71e0*/  F2I.U32.TRUNC.NTZ R13, R0 ;  /* 0x00000000000d7305 */ /* 0x0008a2000020f000 */
[----:B------:R-:W3:Y:S01]  /*71f0*/  LDC R15, c[0x0][0x148] ;  /* 0x00005200ff0f7b82 */ /* 0x000ee20000000800 */
[----:B0-----:R-:W-:-:S02]  /*7200*/  SHF.R.U64 R12, R4, R6, R3 ;  /* 0x00000006040c7219 */ /* 0x001fc40000001203 */
[----:B------:R-:W-:-:S05]  /*7210*/  SHF.R.U32.HI R3, RZ, R6, R3 ;  /* 0x00000006ff037219 */ /* 0x000fca0000011603 */
[----:B------:R-:W0:Y:S01]  /*7220*/  LDC R20, c[0x0][0x600] ;  /* 0x00018000ff147b82 */ /* 0x000e220000000800 */
[-CC-:B-1----:R-:W-:Y:S02]  /*7230*/  SHF.R.U64 R10, R12, R8.reuse, R3.reuse ;  /* 0x000000080c0a7219 */ /* 0x182fe40000001203 */
[----:B------:R-:W-:-:S05]  /*7240*/  SHF.R.U32.HI R3, RZ, R8, R3 ;  /* 0x00000008ff037219 */ /* 0x000fca0000011603 */
[----:B------:R-:W1:Y:S01]  /*7250*/  LDC R27, c[0x0][0x648] ;  /* 0x00019200ff1b7b82 */ /* 0x000e620000000800 */
[-C--:B--2---:R-:W-:Y:S02]  /*7260*/  SHF.L.U32 R4, R5, R26.reuse, RZ ;  /* 0x0000001a05047219 */ /* 0x084fe400000006ff */
[-CC-:B------:R-:W-:Y:S02]  /*7270*/  SHF.R.U64 R14, R10, R26.reuse, R3.reuse ;  /* 0x0000001a0a0e7219 */ /* 0x180fe40000001203 */
[----:B------:R-:W-:Y:S02]  /*7280*/  SHF.R.U32.HI R5, RZ, R26, R3 ;  /* 0x0000001aff057219 */ /* 0x000fe40000011603 */
[----:B------:R-:W-:Y:S01]  /*7290*/  LOP3.LUT R25, RZ, R4, RZ, 0x33, !PT ;  /* 0x00000004ff197212 */ /* 0x000fe200078e33ff */
[----:B------:R-:W2:Y:S01]  /*72a0*/  LDC R30, c[0x0][0x638] ;  /* 0x00018e00ff1e7b82 */ /* 0x000ea20000000800 */
[----:B------:R-:W-:Y:S01]  /*72b0*/  SHF.L.U32 R26, R7, R26, RZ ;  /* 0x0000001a071a7219 */ /* 0x000fe200000006ff */
[----:B------:R-:W-:-:S06]  /*72c0*/  IMAD.MOV.U32 R4, RZ, RZ, R14 ;  /* 0x000000ffff047224 */ /* 0x000fcc00078e000e */
[----:B------:R-:W0:Y:S01]  /*72d0*/  LDC R31, c[0x0][0x610] ;  /* 0x00018400ff1f7b82 */ /* 0x000e220000000800 */
[----:B----4-:R-:W-:Y:S05]  /*72e0*/  @!P0 BRA `(.L_x_155) ;  /* 0x0000000000288947 */ /* 0x010fea0003800000 */
[----:B------:R-:W4:Y:S02]  /*72f0*/  LDC R3, c[0x0][0x64c] ;  /* 0x00019300ff037b82 */ /* 0x000f240000000800 */
[----:B----4-:R-:W-:-:S05]  /*7300*/  IADD3 R3, P0, R14, R3, RZ ;  /* 0x000000030e037210 */ /* 0x010fca0007f1e0ff */
        /* <DEDUP_REMOVED lines=8> */
.L_x_155:
[----:B------:R-:W-:Y:S01]  /*7390*/  ISETP.NE.AND P0, PT, R2, 0x1, PT ;  /* 0x000000010200780c */ /* 0x000fe20003f05270 */
[----:B0-----:R-:W-:Y:S01]  /*73a0*/  VIADD R7, R20, 0xffffffff ;  /* 0xffffffff14077836 */ /* 0x001fe20000000000 */
[----:B-1----:R-:W-:Y:S01]  /*73b0*/  SHF.R.U64 R0, R4, R27, R5 ;  /* 0x0000001b04007219 */ /* 0x002fe20000001205 */
[----:B------:R-:W-:Y:S01]  /*73c0*/  IMAD.MOV R13, RZ, RZ, -R13 ;  /* 0x000000ffff0d7224 */ /* 0x000fe200078e0a0d */
[----:B------:R-:W-:Y:S01]  /*73d0*/  LOP3.LUT R5, R10, R25, RZ, 0xc0, !PT ;  /* 0x000000190a057212 */ /* 0x000fe200078ec0ff */
[----:B------:R-:W-:Y:S01]  /*73e0*/  IMAD.MOV.U32 R4, RZ, RZ, 0x1 ;  /* 0x00000001ff047424 */ /* 0x000fe200078e00ff */
[----:B------:R-:W-:Y:S01]  /*73f0*/  LOP3.LUT R12, R12, R7, RZ, 0xc0, !PT ;  /* 0x000000070c0c7212 */ /* 0x000fe200078ec0ff */
[----:B------:R-:W-:Y:S02]  /*7400*/  IMAD.MOV R3, RZ, RZ, -R0 ;  /* 0x000000ffff037224 */ /* 0x000fe400078e0a00 */
[----:B------:R-:W-:Y:S02]  /*7410*/  IMAD R0, R26, R0, R5 ;  /* 0x000000001a007224 */ /* 0x000fe400078e0205 */
[----:B--2---:R-:W-:-:S02]  /*7420*/  IMAD R3, R3, R30, R14 ;  /* 0x0000001e03037224 */ /* 0x004fc400078e020e */
[----:B---3--:R-:W-:Y:S02]  /*7430*/  @P0 IMAD R21, R15, R13, R24 ;  /* 0x0000000d0f150224 */ /* 0x008fe400078e0218 */
[----:B------:R-:W-:Y:S01]  /*7440*/  IMAD R5, R3, R20, R12 ;  /* 0x0000001403057224 */ /* 0x000fe200078e020c */
[----:B------:R-:W-:Y:S01]  /*7450*/  PRMT R3, R4, 0x7610, R3 ;  /* 0x0000761004037816 */ /* 0x000fe20000000003 */
[----:B------:R-:W-:-:S05]  /*7460*/  IMAD R0, R0, R31, R21 ;  /* 0x0000001f00007224 */ /* 0x000fca00078e0215 */
[----:B------:R-:W-:Y:S02]  /*7470*/  SEL R90, R5, R0, !P0 ;  /* 0x00000000055a7207 */ /* 0x000fe40004000000 */
[----:B------:R-:W-:-:S07]  /*7480*/  SEL R0, R0, R5, !P0 ;  /* 0x0000000500007207 */ /* 0x000fce0004000000 */
.L_x_153:
[----:B------:R-:W-:Y:S01]  /*7490*/  LOP3.LUT P0, RZ, R3, 0xff, RZ, 0xc0, !PT ;  /* 0x000000ff03ff7812 */ /* 0x000fe2000780c0ff */
[----:B------:R-:W-:-:S12]  /*74a0*/  IMAD.MOV.U32 R94, RZ, RZ, R0 ;  /* 0x000000ffff5e7224 */ /* 0x000fd800078e0000 */
[----:B------:R-:W-:Y:S05]  /*74b0*/  @P0 BRA `(.L_x_156) ;  /* 0xffffff9800a80947 */ /* 0x000fea000383ffff */
[----:B------:R-:W-:Y:S05]  /*74c0*/  EXIT ;  /* 0x000000000000794d */ /* 0x000fea0003800000 */
.L_x_3:
[----:B0-----:R-:W-:Y:S01]  /*74d0*/  ULDC.64 UR4, c[0x0][0x650] ;  /* 0x0001940000047ab9 */ /* 0x001fe20000000a00 */
        /* <DEDUP_REMOVED lines=16> */
[----:B0-----:R-:W-:-:S04]  /*75e0*/  IADD3 R11, P0, R16, R7, RZ ;  /* 0x00000007100b7210 */ /* 0x001fc80007f1e0ff */
[----:B------:R-:W-:-:S05]  /*75f0*/  IADD3.X R15, RZ, R17, RZ, P0, !PT ;  /* 0x00000011ff0f7210 */ /* 0x000fca00007fe4ff */
[----:B------:R-:W-:-:S04]  /*7600*/  IMAD.WIDE.U32 R6, R15, R12, RZ ;  /* 0x0000000c0f067225 */ /* 0x000fc800078e00ff */
[----:B------:R-:W-:-:S04]  /*7610*/  IMAD.WIDE.U32 R8, P0, R11, R13, R6 ;  /* 0x0000000d0b087225 */ /* 0x000fc80007800006 */
[----:B------:R-:W-:-:S04]  /*7620*/  IMAD.WIDE.U32 R6, R11, R12, RZ ;  /* 0x0000000c0b067225 */ /* 0x000fc800078e00ff */
[----:B------:R-:W-:Y:S01]  /*7630*/  IMAD.X R11, RZ, RZ, RZ, P0 ;  /* 0x000000ffff0b7224 */ /* 0x000fe200000e06ff */
[----:B------:R-:W-:Y:S01]  /*7640*/  IADD3 RZ, P0, R7, R8, RZ ;  /* 0x0000000807ff7210 */ /* 0x000fe20007f1e0ff */
[----:B------:R-:W-:-:S04]  /*7650*/  IMAD.MOV.U32 R10, RZ, RZ, R9 ;  /* 0x000000ffff0a7224 */ /* 0x000fc800078e0009 */
[----:B------:R-:W-:-:S08]  /*7660*/  IMAD.WIDE.U32.X R10, R15, R13, R10, P0 ;  /* 0x0000000d0f0a7225 */ /* 0x000fd000000e040a */
.L_x_158:
[--C-:B------:R-:W-:Y:S01]  /*7670*/  SHF.R.U64 R12, R10, R14, R11.reuse ;  /* 0x0000000e0a0c7219 */ /* 0x100fe2000000120b */
[----:B------:R-:W0:Y:S01]  /*7680*/  LDC R22, c[0x0][0x618] ;  /* 0x00018600ff167b82 */ /* 0x000e220000000800 */
[----:B------:R-:W-:Y:S01]  /*7690*/  I2FP.F32.U32 R6, R4 ;  /* 0x0000000400067245 */ /* 0x000fe20000201000 */
[----:B------:R-:W-:Y:S01]  /*76a0*/  ULDC UR4, c[0x0][0x150] ;  /* 0x0000540000047ab9 */ /* 0x000fe20000000800 */
[----:B------:R-:W-:Y:S02]  /*76b0*/  SHF.R.U32.HI R5, RZ, R14, R11 ;  /* 0x0000000eff057219 */ /* 0x000fe4000001160b */
[----:B------:R-:W-:Y:S01]  /*76c0*/  IADD3 R9, P0, RZ, -R12, RZ ;  /* 0x8000000cff097210 */ /* 0x000fe20007f1e0ff */
[----:B------:R-:W-:Y:S01]  /*76d0*/  FMUL R11, R6, UR4 ;  /* 0x00000004060b7c20 */ /* 0x000fe20008400000 */
[----:B------:R-:W-:Y:S01]  /*76e0*/  ULDC UR4, c[0x0][0x154] ;  /* 0x0000550000047ab9 */ /* 0x000fe20000000800 */
[----:B------:R-:W1:Y:S02]  /*76f0*/  LDC.64 R24, c[0x0][0x640] ;  /* 0x00019000ff187b82 */ /* 0x000e640000000a00 */
[----:B------:R-:W-:-:S02]  /*7700*/  IMAD.X R5, RZ, RZ, ~R5, P0 ;  /* 0x000000ffff057224 */ /* 0x000fc400000e0e05 */
[----:B------:R-:W2:Y:S01]  /*7710*/  F2I.U32.TRUNC.NTZ R11, R11 ;  /* 0x0000000b000b7305 */ /* 0x000ea2000020f000 */
[----:B------:R-:W-:-:S03]  /*7720*/  IMAD.WIDE.U32 R6, R9, R20, R16 ;  /* 0x0000001409067225 */ /* 0x000fc600078e0010 */
[----:B------:R-:W3:Y:S01]  /*7730*/  LDC R13, c[0x0][0x144] ;  /* 0x00005100ff0d7b82 */ /* 0x000ee20000000800 */
[----:B------:R-:W-:-:S04]  /*7740*/  IMAD R8, R5, R20, RZ ;  /* 0x0000001405087224 */ /* 0x000fc800078e02ff */
[----:B------:R-:W-:Y:S02]  /*7750*/  IMAD R5, R9, R21, R8 ;  /* 0x0000001509057224 */ /* 0x000fe400078e0208 */
[----:B------:R-:W-:Y:S01]  /*7760*/  IMAD.MOV.U32 R8, RZ, RZ, -0x1 ;  /* 0xffffffffff087424 */ /* 0x000fe200078e00ff */
[----:B------:R-:W4:Y:S01]  /*7770*/  LDC R14, c[0x0][0x608] ;  /* 0x00018200ff0e7b82 */ /* 0x000f220000000800 */
[----:B------:R-:W-:Y:S01]  /*7780*/  IMAD.IADD R5, R7, 0x1, R5 ;  /* 0x0000000107057824 */ /* 0x000fe200078e0205 */
[----:B------:R-:W-:-:S04]  /*7790*/  I2FP.F32.U32 R7, R3 ;  /* 0x0000000300077245 */ /* 0x000fc80000201000 */
[-C--:B0-----:R-:W-:Y:S01]  /*77a0*/  SHF.R.U64 R10, R6, R22.reuse, R5 ;  /* 0x00000016060a7219 */ /* 0x081fe20000001205 */
[----:B--2---:R-:W-:Y:S01]  /*77b0*/  IMAD.MOV R6, RZ, RZ, -R11 ;  /* 0x000000ffff067224 */ /* 0x004fe200078e0a0b */
[----:B------:R-:W0:Y:S01]  /*77c0*/  LDC R9, c[0x0][0x658] ;  /* 0x00019600ff097b82 */ /* 0x000e220000000800 */
[----:B-1----:R-:W-:Y:S01]  /*77d0*/  ISETP.NE.U32.AND P0, PT, R24, RZ, PT ;  /* 0x000000ff1800720c */ /* 0x002fe20003f05070 */
[----:B------:R-:W-:Y:S01]  /*77e0*/  FMUL R7, R7, UR4 ;  /* 0x0000000407077c20 */ /* 0x000fe20008400000 */
[----:B------:R-:W-:Y:S02]  /*77f0*/  SHF.R.U32.HI R5, RZ, R22, R5 ;  /* 0x00000016ff057219 */ /* 0x000fe40000011605 */
[----:B------:R-:W-:-:S03]  /*7800*/  ISETP.NE.AND.EX P0, PT, R25, RZ, PT, P0 ;  /* 0x000000ff1900720c */ /* 0x000fc60003f05300 */
[----:B------:R-:W1:Y:S01]  /*7810*/  LDC R20, c[0x0][0x148] ;  /* 0x00005200ff147b82 */ /* 0x000e620000000800 */
[----:B---3--:R-:W-:Y:S02]  /*7820*/  IMAD R23, R13, R6, R4 ;  /* 0x000000060d177224 */ /* 0x008fe400078e0204 */
[----:B------:R-:W-:-:S05]  /*7830*/  IMAD.MOV.U32 R6, RZ, RZ, 0x1 ;  /* 0x00000001ff067424 */ /* 0x000fca00078e00ff */
[----:B------:R-:W2:Y:S01]  /*7840*/  LDC R21, c[0x0][0x600] ;  /* 0x00018000ff157b82 */ /* 0x000ea20000000800 */
[-CC-:B----4-:R-:W-:Y:S02]  /*7850*/  SHF.R.U64 R13, R10, R14.reuse, R5.reuse ;  /* 0x0000000e0a0d7219 */ /* 0x190fe40000001205 */
[----:B------:R-:W-:Y:S02]  /*7860*/  SHF.R.U32.HI R4, RZ, R14, R5 ;  /* 0x0000000eff047219 */ /* 0x000fe40000011605 */
[----:B------:R3:W4:Y:S03]  /*7870*/  F2I.U32.TRUNC.NTZ R14, R7 ;  /* 0x00000007000e7305 */ /* 0x000726000020f000 */
[----:B------:R-:W1:Y:S01]  /*7880*/  LDC R26, c[0x0][0x648] ;  /* 0x00019200ff1a7b82 */ /* 0x000e620000000800 */
[-C--:B0-----:R-:W-:Y:S02]  /*7890*/  SHF.R.U64 R15, R13, R9.reuse, R4 ;  /* 0x000000090d0f7219 */ /* 0x081fe40000001204 */
[----:B------:R-:W-:-:S02]  /*78a0*/  SHF.L.U32 R8, R8, R9, RZ ;  /* 0x0000000908087219 */ /* 0x000fc400000006ff */
[-C--:B------:R-:W-:Y:S01]  /*78b0*/  SHF.R.U32.HI R5, RZ, R9.reuse, R4 ;  /* 0x00000009ff057219 */ /* 0x080fe20000011604 */
[----:B------:R-:W-:Y:S01]  /*78c0*/  IMAD.MOV.U32 R4, RZ, RZ, R15 ;  /* 0x000000ffff047224 */ /* 0x000fe200078e000f */
[----:B------:R-:W-:Y:S01]  /*78d0*/  SHF.L.U32 R22, R6, R9, RZ ;  /* 0x0000000906167219 */ /* 0x000fe200000006ff */
[----:B------:R-:W0:Y:S01]  /*78e0*/  LDC R27, c[0x0][0x638] ;  /* 0x00018e00ff1b7b82 */ /* 0x000e220000000800 */
[----:B------:R-:W-:-:S07]  /*78f0*/  LOP3.LUT R28, RZ, R8, RZ, 0x33, !PT ;  /* 0x00000008ff1c7212 */ /* 0x000fce00078e33ff */
        /* <DEDUP_REMOVED lines=12> */
.L_x_159:
[----:B------:R-:W-:Y:S01]  /*79c0*/  ISETP.NE.AND P0, PT, R2, 0x1, PT ;  /* 0x000000010200780c */ /* 0x000fe20003f05270 */
[----:B--2---:R-:W-:Y:S01]  /*79d0*/  VIADD R7, R21, 0xffffffff ;  /* 0xffffffff15077836 */ /* 0x004fe20000000000 */
[----:B-1----:R-:W-:Y:S01]  /*79e0*/  SHF.R.U64 R5, R4, R26, R5 ;  /* 0x0000001a04057219 */ /* 0x002fe20000001205 */
[----:B------:R-:W-:Y:S01]  /*79f0*/  IMAD.MOV R14, RZ, RZ, -R14 ;  /* 0x000000ffff0e7224 */ /* 0x000fe200078e0a0e */
[----:B------:R-:W-:Y:S01]  /*7a00*/  LOP3.LUT R4, R13, R28, RZ, 0xc0, !PT ;  /* 0x0000001c0d047212 */ /* 0x000fe200078ec0ff */
[----:B------:R-:W-:Y:S01]  /*7a10*/  IMAD.MOV.U32 R8, RZ, RZ, R12 ;  /* 0x000000ffff087224 */ /* 0x000fe200078e000c */
[----:B------:R-:W-:Y:S01]  /*7a20*/  LOP3.LUT R10, R10, R7, RZ, 0xc0, !PT ;  /* 0x000000070a0a7212 */ /* 0x000fe200078ec0ff */
[----:B------:R-:W-:Y:S02]  /*7a30*/  IMAD.MOV R6, RZ, RZ, -R5 ;  /* 0x000000ffff067224 */ /* 0x000fe400078e0a05 */
[----:B------:R-:W-:-:S04]  /*7a40*/  IMAD R4, R22, R5, R4 ;  /* 0x0000000516047224 */ /* 0x000fc800078e0204 */
[----:B------:R-:W-:Y:S02]  /*7a50*/  @P0 IMAD R23, R20, R14, R3 ;  /* 0x0000000e14170224 */ /* 0x000fe400078e0203 */
[----:B0-----:R-:W-:Y:S02]  /*7a60*/  IMAD R3, R6, R27, R15 ;  /* 0x0000001b06037224 */ /* 0x001fe400078e020f */
[----:B------:R-:W-:Y:S02]  /*7a70*/  IMAD R7, R4, R29, R23 ;  /* 0x0000001d04077224 */ /* 0x000fe400078e0217 */
[----:B------:R-:W-:Y:S02]  /*7a80*/  IMAD R4, R3, R21, R10 ;  /* 0x0000001503047224 */ /* 0x000fe400078e020a */
[----:B------:R-:W-:-:S03]  /*7a90*/  IMAD.MOV.U32 R6, RZ, RZ, 0x1 ;  /* 0x00000001ff067424 */ /* 0x000fc600078e00ff */
[----:B------:R-:W-:Y:S02]  /*7aa0*/  SEL R9, R4, R7, !P0 ;  /* 0x0000000704097207 */ /* 0x000fe40004000000 */
[----:B------:R-:W-:-:S07]  /*7ab0*/  SEL R7, R7, R4, !P0 ;  /* 0x0000000407077207 */ /* 0x000fce0004000000 */
.L_x_157:
[----:B------:R-:W-:-:S08]  /*7ac0*/  NOP ;  /* 0x0000000000007918 */ /* 0x000fd00000000000 */
[----:B------:R-:W0:-:S00]  /*7ad0*/  USETMAXREG.DEALLOC.CTAPOOL 0x28 ;  /* 0x00000028000079c8 */ /* 0x000e0000080e0500 */
[----:B0-----:R-:W-:-:S13]  /*7ae0*/  ISETP.NE.AND P0, PT, R0, RZ, PT ;  /* 0x000000ff0000720c */ /* 0x001fda0003f05270 */
[----:B------:R-:W-:Y:S05]  /*7af0*/  @P0 EXIT ;  /* 0x000000000000094d */ /* 0x000fea0003800000 */
[----:B------:R-:W-:Y:S01]  /*7b00*/  LOP3.LUT P0, RZ, R6, 0xff, RZ, 0xc0, !PT ;  /* 0x000000ff06ff7812 */ /* 0x000fe2000780c0ff */
[----:B------:R-:W-:Y:S02]  /*7b10*/  IMAD.MOV.U32 R0, RZ, RZ, 0x1 ;  /* 0x00000001ff007424 */ /* 0x000fe400078e00ff */
[----:B------:R-:W-:-:S10]  /*7b20*/  IMAD.MOV.U32 R12, RZ, RZ, RZ ;  /* 0x000000ffff0c7224 */ /* 0x000fd400078e00ff */
[----:B------:R-:W-:Y:S05]  /*7b30*/  @!P0 BRA `(.L_x_160) ;  /* 0x0000000c00308947 */ /* 0x000fea0003800000 */
[----:B------:R-:W0:Y:S01]  /*7b40*/  LDC R0, c[0x0][0x28c] ;  /* 0x0000a300ff007b82 */ /* 0x000e220000000800 */
[----:B------:R-:W-:Y:S01]  /*7b50*/  ULDC UR5, c[0x0][0x600] ;  /* 0x0001800000057ab9 */ /* 0x000fe20000000800 */
[----:B------:R-:W-:Y:S01]  /*7b60*/  ULDC UR4, c[0x0][0xc] ;  /* 0x0000030000047ab9 */ /* 0x000fe20000000800 */
[----:B------:R-:W-:Y:S01]  /*7b70*/  UIADD3 UR16, UR5, -0x1, URZ ;  /* 0xffffffff05107890 */ /* 0x000fe2000fffe03f */
[C---:B------:R-:W-:Y:S01]  /*7b80*/  LOP3.LUT P2, RZ, R18.reuse, 0x7f, RZ, 0xc0, !PT ;  /* 0x0000007f12ff7812 */ /* 0x040fe2000784c0ff */
[----:B------:R-:W-:Y:S01]  /*7b90*/  ULDC UR6, c[0x0][0x658] ;  /* 0x0001960000067ab9 */ /* 0x000fe20000000800 */
[----:B------:R-:W-:Y:S01]  /*7ba0*/  ULDC UR5, c[0x0][0x10] ;  /* 0x0000040000057ab9 */ /* 0x000fe20000000800 */
[----:B------:R-:W-:Y:S01]  /*7bb0*/  UMOV UR7, 0xffffffff ;  /* 0xffffffff00077882 */ /* 0x000fe20000000000 */
[----:B------:R-:W-:Y:S01]  /*7bc0*/  UMOV UR8, 0x1 ;  /* 0x0000000100087882 */ /* 0x000fe20000000000 */
[----:B------:R-:W-:Y:S01]  /*7bd0*/  UIMAD.WIDE.U32 UR4, UR4, UR5, URZ ;  /* 0x00000005040472a5 */ /* 0x000fe2000f8e003f */
[----:B------:R-:W-:Y:S01]  /*7be0*/  LOP3.LUT P0, RZ, R18, 0x1f, RZ, 0xc0, !PT ;  /* 0x0000001f12ff7812 */ /* 0x000fe2000780c0ff */
[----:B------:R-:W-:Y:S01]  /*7bf0*/  USHF.L.U32 UR7, UR7, UR6, URZ ;  /* 0x0000000607077299 */ /* 0x000fe2000800063f */
[----:B------:R-:W-:Y:S01]  /*7c00*/  BSSY B0, `(.L_x_160) ;  /* 0x00000bf000007945 */ /* 0x000fe20003800000 */
[----:B------:R-:W-:Y:S01]  /*7c10*/  USHF.L.U32 UR18, UR8, UR6, URZ ;  /* 0x0000000608127299 */ /* 0x000fe2000800063f */
[----:B------:R-:W-:Y:S01]  /*7c20*/  IMAD.MOV.U32 R13, RZ, RZ, 0x1 ;  /* 0x00000001ff0d7424 */ /* 0x000fe200078e00ff */
[----:B------:R-:W-:Y:S01]  /*7c30*/  LOP3.LUT R11, R19, 0x2, RZ, 0xfc, !PT ;  /* 0x00000002130b7812 */ /* 0x000fe200078efcff */
[----:B------:R-:W-:Y:S01]  /*7c40*/  ULDC UR6, c[0x0][0x14] ;  /* 0x0000050000067ab9 */ /* 0x000fe20000000800 */
[----:B------:R-:W-:Y:S01]  /*7c50*/  PLOP3.LUT P0, PT, P0, P2, PT, 0x8a, 0x0 ;  /* 0x000000000000781c */ /* 0x000fe20000705172 */
[----:B------:R-:W-:Y:S01]  /*7c60*/  UIMAD.WIDE.U32 UR20, UR4, UR6, URZ ;  /* 0x00000006041472a5 */ /* 0x000fe2000f8e003f */
[----:B------:R-:W-:Y:S01]  /*7c70*/  IMAD.MOV.U32 R12, RZ, RZ, RZ ;  /* 0x000000ffff0c7224 */ /* 0x000fe200078e00ff */
[----:B------:R-:W-:-:S02]  /*7c80*/  UIMAD UR13, UR5, UR6, URZ ;  /* 0x00000006050d72a4 */ /* 0x000fc4000f8e023f */
[----:B------:R-:W-:Y:S01]  /*7c90*/  ULOP3.LUT UR17, URZ, UR7, URZ, 0x33, !UPT ;  /* 0x000000073f117292 */ /* 0x000fe2000f8e333f */
[----:B0-----:R-:W-:Y:S01]  /*7ca0*/  VIADD R0, R0, 0x3f ;  /* 0x0000003f00007836 */ /* 0x001fe20000000000 */
[----:B------:R-:W-:Y:S01]  /*7cb0*/  UIADD3 UR13, UR21, UR13, URZ ;  /* 0x0000000d150d7290 */ /* 0x000fe2000fffe03f */
[----:B------:R-:W-:-:S03]  /*7cc0*/  ULDC.64 UR22, c[0x0][0x198] ;  /* 0x0000660000167ab9 */ /* 0x000fc60000000a00 */
[----:B------:R-:W-:-:S04]  /*7cd0*/  SHF.R.S32.HI R3, RZ, 0x1f, R0 ;  /* 0x0000001fff037819 */ /* 0x000fc80000011400 */
[----:B------:R-:W-:Y:S01]  /*7ce0*/  LEA.HI R3, R3, R0, RZ, 0x6 ;  /* 0x0000000003037211 */ /* 0x000fe200078f30ff */
[----:B------:R-:W-:-:S03]  /*7cf0*/  IMAD.MOV.U32 R0, RZ, RZ, 0x1 ;  /* 0x00000001ff007424 */ /* 0x000fc600078e00ff */
[----:B------:R-:W-:-:S05]  /*7d00*/  SHF.R.S32.HI R3, RZ, 0x6, R3 ;  /* 0x00000006ff037819 */ /* 0x000fca0000011403 */
[----:B------:R-:W-:-:S07]  /*7d10*/  VIADD R10, R3, 0x1 ;  /* 0x00000001030a7836 */ /* 0x000fce0000000000 */
.L_x_172:
[----:B------:R-:W-:-:S03]  /*7d20*/  UMOV UR4, 0xffffffff ;  /* 0xffffffff00047882 */ /* 0x000fc60000000000 */
[----:B------:R-:W-:Y:S05]  /*7d30*/  BRA.DIV UR4, `(.L_x_161) ;  /* 0x0000000e04c07947 */ /* 0x000fea000b800000 */
[----:B------:R-:W-:-:S13]  /*7d40*/  ELECT P6, URZ, PT ;  /* 0x00000000003f782f */ /* 0x000fda00038c0000 */
.L_x_184:
[----:B------:R-:W0:Y:S01]  /*7d50*/  LDC R4, c[0x0][0x28c] ;  /* 0x0000a300ff047b82 */ /* 0x000e220000000800 */
[----:B------:R-:W-:Y:S01]  /*7d60*/  BSSY B1, `(.L_x_162) ;  /* 0x0000037000017945 */ /* 0x000fe20003800000 */
[----:B0-----:R-:W-:-:S13]  /*7d70*/  ISETP.LT.OR P6, PT, R4, 0x1, !P6 ;  /* 0x000000010400780c */ /* 0x001fda00077c1670 */
[----:B------:R-:W-:Y:S05]  /*7d80*/  @P6 BRA `(.L_x_163) ;  /* 0x0000000000d06947 */ /* 0x000fea0003800000 */
[----:B------:R-:W-:Y:S02]  /*7d90*/  IMAD.SHL.U32 R15, R9, 0x40, RZ ;  /* 0x00000040090f7824 */ /* 0x000fe400078e00ff */
[----:B------:R-:W-:Y:S02]  /*7da0*/  IMAD.SHL.U32 R18, R7, 0x100, RZ ;  /* 0x0000010007127824 */ /* 0x000fe400078e00ff */
[----:B------:R-:W-:Y:S02]  /*7db0*/  IMAD.MOV.U32 R20, RZ, RZ, RZ ;  /* 0x000000ffff147224 */ /* 0x000fe400078e00ff */
[----:B------:R-:W-:Y:S02]  /*7dc0*/  IMAD.MOV.U32 R4, RZ, RZ, R10 ;  /* 0x000000ffff047224 */ /* 0x000fe400078e000a */
[----:B------:R-:W-:Y:S02]  /*7dd0*/  IMAD.MOV.U32 R5, RZ, RZ, R0 ;  /* 0x000000ffff057224 */ /* 0x000fe400078e0000 */
[----:B------:R-:W-:-:S07]  /*7de0*/  IMAD.MOV.U32 R6, RZ, RZ, R12 ;  /* 0x000000ffff067224 */ /* 0x000fce00078e000c */
.L_x_167:
[----:B------:R-:W0:Y:S01]  /*7df0*/  S2R R14, SR_CgaCtaId ;  /* 0x00000000000e7919 */ /* 0x000e220000008800 */
[----:B------:R-:W-:Y:S01]  /*7e00*/  MOV R7, 0x400 ;  /* 0x0000040000077802 */ /* 0x000fe20000000f00 */
[----:B------:R-:W1:Y:S03]  /*7e10*/  @!P2 LDC R9, c[0x0][0x500] ;  /* 0x00014000ff09ab82 */ /* 0x000e660000000800 */
[----:B0-----:R-:W-:Y:S02]  /*7e20*/  LEA R21, R14, R7, 0x18 ;  /* 0x000000070e157211 */ /* 0x001fe400078ec0ff */
[----:B------:R-:W-:-:S03]  /*7e30*/  SHF.L.U32 R7, R5, 0x1f, RZ ;  /* 0x0000001f05077819 */ /* 0x000fc600000006ff */
[----:B------:R-:W-:-:S04]  /*7e40*/  IMAD R14, R6, 0x8, R21 ;  /* 0x00000008060e7824 */ /* 0x000fc800078e0215 */
[----:B------:R-:W0:Y:S02]  /*7e50*/  SYNCS.PHASECHK.TRANS64.TRYWAIT P1, [R14+URZ+0x28], R7 ;  /* 0x000028070e0075a7 */ /* 0x000e24000802017f */
[----:B01----:R-:W-:Y:S05]  /*7e60*/  @!P1 BRA `(.L_x_164) ;  /* 0x0000000c00949947 */ /* 0x003fea0003800000 */
.L_x_185:
[----:B0-----:R-:W-:Y:S01]  /*7e70*/  PRMT R7, R11, 0x9910, RZ ;  /* 0x000099100b077816 */ /* 0x001fe200000000ff */
[----:B------:R0:W-:Y:S03]  /*7e80*/  @!P2 SYNCS.ARRIVE.TRANS64 RZ, [R14+URZ], R9 ;  /* 0x000000090effa9a7 */ /* 0x0001e6000800003f */
[----:B------:R-:W-:-:S13]  /*7e90*/  ISETP.NE.AND P1, PT, R7, 0x2, PT ;  /* 0x000000020700780c */ /* 0x000fda0003f25270 */
[----:B0-----:R-:W-:Y:S05]  /*7ea0*/  @P1 BRA `(.L_x_165) ;  /* 0x0000000000041947 */ /* 0x001fea0003800000 */
[----:B------:R-:W-:Y:S01]  /*7eb0*/  BPT.TRAP 0x1 ;  /* 0x000000040000795c */ /* 0x000fe20000300000 */
.L_x_165:
[----:B------:R-:W-:Y:S05]  /*7ec0*/  @P0 BRA `(.L_x_166) ;  /* 0x0000000000040947 */ /* 0x000fea0003800000 */
[----:B------:R-:W-:Y:S01]  /*7ed0*/  BPT.TRAP 0x1 ;  /* 0x000000040000795c */ /* 0x000fe20000300000 */
.L_x_166:
[--C-:B------:R-:W-:Y:S01]  /*7ee0*/  IMAD R7, R6, 0x8000, R21.reuse ;  /* 0x0000800006077824 */ /* 0x100fe200078e0215 */
[----:B------:R-:W-:Y:S01]  /*7ef0*/  R2UR UR9, R14 ;  /* 0x000000000e0972ca */ /* 0x000fe200000e0000 */
[----:B------:R-:W-:Y:S01]  /*7f00*/  IMAD R21, R6, 0x2000, R21 ;  /* 0x0000200006157824 */ /* 0x000fe200078e0215 */
[----:B------:R-:W-:Y:S01]  /*7f10*/  UIADD3 UR4, UP0, UR22, 0xf0, URZ ;  /* 0x000000f016047890 */ /* 0x000fe2000ff1e03f */
[----:B------:R-:W-:Y:S01]  /*7f20*/  VIADD R4, R4, 0xffffffff ;  /* 0xffffffff04047836 */ /* 0x000fe20000000000 */
[----:B------:R-:W-:Y:S01]  /*7f30*/  R2UR UR5, R7 ;  /* 0x00000000070572ca */ /* 0x000fe200000e0000 */
[----:B------:R-:W-:Y:S01]  /*7f40*/  UIADD3 UR24, UP1, UR22, 0x1f0, URZ ;  /* 0x000001f016187890 */ /* 0x000fe2000ff3e03f */
[----:B------:R-:W-:Y:S01]  /*7f50*/  R2UR UR8, R21 ;  /* 0x00000000150872ca */ /* 0x000fe200000e0000 */
[----:B------:R-:W-:Y:S01]  /*7f60*/  VIADD R6, R6, 0x1 ;  /* 0x0000000106067836 */ /* 0x000fe20000000000 */
[----:B------:R-:W-:Y:S01]  /*7f70*/  R2UR UR11, R18 ;  /* 0x00000000120b72ca */ /* 0x000fe200000e0000 */
[----:B------:R-:W-:Y:S01]  /*7f80*/  UIADD3.X UR25, URZ, UR23, URZ, UP1, !UPT ;  /* 0x000000173f197290 */ /* 0x000fe20008ffe43f */
[----:B------:R-:W-:Y:S01]  /*7f90*/  R2UR UR10, R20 ;  /* 0x00000000140a72ca */ /* 0x000fe200000e0000 */
[----:B------:R-:W-:Y:S01]  /*7fa0*/  UMOV UR6, 0x0 ;  /* 0x0000000000067882 */ /* 0x000fe20000000000 */
[----:B------:R-:W-:Y:S01]  /*7fb0*/  R2UR UR12, R8 ;  /* 0x00000000080c72ca */ /* 0x000fe200000e0000 */
[----:B------:R-:W-:Y:S01]  /*7fc0*/  UMOV UR7, 0x10000000 ;  /* 0x1000000000077882 */ /* 0x000fe20000000000 */
[----:B------:R-:W-:-:S02]  /*7fd0*/  R2UR UR19, R15 ;  /* 0x000000000f1372ca */ /* 0x000fc400000e0000 */
[----:B------:R-:W-:Y:S01]  /*7fe0*/  ISETP.GT.AND P3, PT, R4, 0x1, PT ;  /* 0x000000010400780c */ /* 0x000fe20003f64270 */
[----:B------:R-:W-:Y:S01]  /*7ff0*/  UIADD3 UR14, UR5, 0x100, URZ ;  /* 0x00000100050e7890 */ /* 0x000fe2000fffe03f */
[----:B------:R-:W-:Y:S01]  /*8000*/  ISETP.NE.AND P1, PT, R6, 0x5, PT ;  /* 0x000000050600780c */ /* 0x000fe20003f25270 */
[----:B------:R-:W-:Y:S01]  /*8010*/  UIADD3.X UR5, URZ, UR23, URZ, UP0, !UPT ;  /* 0x000000173f057290 */ /* 0x000fe200087fe43f */
[----:B------:R-:W-:Y:S01]  /*8020*/  IADD3 R20, R20, 0x40, RZ ;  /* 0x0000004014147810 */ /* 0x000fe20007ffe0ff */
[----:B------:R-:W-:Y:S01]  /*8030*/  UIADD3 UR15, UR8, 0x28100, URZ ;  /* 0x00028100080f7890 */ /* 0x000fe2000fffe03f */
[----:B------:R-:W-:Y:S02]  /*8040*/  SEL R14, RZ, 0x1, P1 ;  /* 0x00000001ff0e7807 */ /* 0x000fe40000800000 */
[----:B------:R-:W-:Y:S01]  /*8050*/  UMOV UR8, UR14 ;  /* 0x0000000e00087c82 */ /* 0x000fe20008000000 */
[----:B------:R-:W-:Y:S02]  /*8060*/  SEL R6, R6, RZ, P1 ;  /* 0x000000ff06067207 */ /* 0x000fe40000800000 */
[----:B------:R-:W-:Y:S01]  /*8070*/  LOP3.LUT R5, R5, R14, RZ, 0x3c, !PT ;  /* 0x0000000e05057212 */ /* 0x000fe200078e3cff */
[----:B------:R0:W-:Y:S02]  /*8080*/  UTMALDG.3D [UR8], [UR4], desc[UR6] ;  /* 0x00000608040075b4 */ /* 0x0001e40008011000 */
[----:B0-----:R-:W-:Y:S01]  /*8090*/  UMOV UR8, UR15 ;  /* 0x0000000f00087c82 */ /* 0x001fe20008000000 */
[----:B------:R-:W-:-:S02]  /*80a0*/  UMOV UR11, UR19 ;  /* 0x00000013000b7c82 */ /* 0x000fc40008000000 */
[----:B------:R0:W-:Y:S02]  /*80b0*/  UTMALDG.3D [UR8], [UR24], desc[UR6] ;  /* 0x00000608180075b4 */ /* 0x0001e40008011000 */
[----:B0-----:R-:W-:Y:S05]  /*80c0*/  @P3 BRA `(.L_x_167) ;  /* 0xfffffffc00483947 */ /* 0x001fea000383ffff */
.L_x_163:
[----:B------:R-:W-:Y:S05]  /*80d0*/  BSYNC B1 ;  /* 0x0000000000017941 */ /* 0x000fea0003800000 */
.L_x_162:
[----:B------:R-:W-:Y:S01]  /*80e0*/  LOP3.LUT P3, RZ, R13, 0xff, RZ, 0xc0, !PT ;  /* 0x000000ff0dff7812 */ /* 0x000fe2000786c0ff */
[----:B------:R-:W-:Y:S01]  /*80f0*/  IMAD.IADD R12, R3, 0x1, R12 ;  /* 0x00000001030c7824 */ /* 0x000fe200078e020c */
[----:B------:R-:W-:Y:S01]  /*8100*/  IADD3 R16, P4, R16, UR20, RZ ;  /* 0x0000001410107c10 */ /* 0x000fe2000ff9e0ff */
[----:B------:R-:W-:Y:S01]  /*8110*/  ULDC.64 UR4, c[0x0][0x650] ;  /* 0x0001940000047ab9 */ /* 0x000fe20000000a00 */
[----:B------:R-:W-:Y:S01]  /*8120*/  BSSY B1, `(.L_x_168) ;  /* 0x000006a000017945 */ /* 0x000fe20003800000 */
[----:B------:R-:W-:Y:S01]  /*8130*/  IMAD.MOV.U32 R9, RZ, RZ, -0x1 ;  /* 0xffffffffff097424 */ /* 0x000fe200078e00ff */
[----:B------:R-:W-:Y:S01]  /*8140*/  ISETP.GT.U32.AND P1, PT, R12, 0x4, PT ;  /* 0x000000040c00780c */ /* 0x000fe20003f24070 */
[----:B------:R-:W-:Y:S01]  /*8150*/  IMAD.MOV.U32 R8, RZ, RZ, -0x1 ;  /* 0xffffffffff087424 */ /* 0x000fe200078e00ff */
[----:B------:R-:W-:Y:S02]  /*8160*/  IADD3.X R17, R17, UR13, RZ, P4, !PT ;  /* 0x0000000d11117c10 */ /* 0x000fe4000a7fe4ff */
[----:B------:R-:W-:-:S02]  /*8170*/  ISETP.LT.U32.AND P1, PT, R3, 0x5, P1 ;  /* 0x000000050300780c */ /* 0x000fc40000f21070 */
[----:B------:R-:W-:Y:S01]  /*8180*/  PRMT R13, RZ, 0x7610, R13 ;  /* 0x00007610ff0d7816 */ /* 0x000fe2000000000d */
[----:B------:R-:W0:Y:S01]  /*8190*/  @P3 S2R R5, SR_CgaCtaId ;  /* 0x0000000000053919 */ /* 0x000e220000008800 */
[----:B------:R-:W-:-:S04]  /*81a0*/  @P3 MOV R4, 0x400 ;  /* 0x0000040000043802 */ /* 0x000fc80000000f00 */
[----:B0-----:R-:W-:Y:S01]  /*81b0*/  @P3 LEA R6, R5, R4, 0x18 ;  /* 0x0000000405063211 */ /* 0x001fe200078ec0ff */
[----:B------:R-:W-:-:S03]  /*81c0*/  IMAD.WIDE.U32 R4, R12, -0x33333333, RZ ;  /* 0xcccccccd0c047825 */ /* 0x000fc600078e00ff */
[----:B------:R0:W-:Y:S01]  /*81d0*/  @P3 SYNCS.ARRIVE.TRANS64.A1T0 RZ, [R6+URZ+0x68], RZ ;  /* 0x000068ff06ff39a7 */ /* 0x0001e2000810003f */
[----:B------:R-:W-:Y:S02]  /*81e0*/  ISETP.GE.U32.AND P3, PT, R3, 0x5, PT ;  /* 0x000000050300780c */ /* 0x000fe40003f66070 */
[----:B------:R-:W-:Y:S02]  /*81f0*/  SHF.R.U32.HI R7, RZ, 0x2, R5 ;  /* 0x00000002ff077819 */ /* 0x000fe40000011605 */
[----:B------:R-:W-:Y:S02]  /*8200*/  SEL R5, RZ, 0x1, !P1 ;  /* 0x00000001ff057807 */ /* 0x000fe40004800000 */
[----:B------:R-:W-:Y:S01]  /*8210*/  ISETP.GE.U32.AND P1, PT, R16, UR4, PT ;  /* 0x0000000410007c0c */ /* 0x000fe2000bf26070 */
[----:B------:R-:W-:Y:S01]  /*8220*/  IMAD R12, R7, -0x5, R12 ;  /* 0xfffffffb070c7824 */ /* 0x000fe200078e020c */
[----:B------:R-:W-:Y:S02]  /*8230*/  LOP3.LUT R0, R0, R5, RZ, 0x3c, !PT ;  /* 0x0000000500007212 */ /* 0x000fe400078e3cff */
[----:B------:R-:W-:-:S02]  /*8240*/  ISETP.GE.U32.AND.EX P1, PT, R17, UR5, PT, P1 ;  /* 0x0000000511007c0c */ /* 0x000fc4000bf26110 */
[----:B------:R-:W-:Y:S02]  /*8250*/  PRMT R4, RZ, 0x7610, R4 ;  /* 0x00007610ff047816 */ /* 0x000fe40000000004 */
[----:B------:R-:W-:Y:S01]  /*8260*/  @P3 LOP3.LUT R0, R0, 0x1, R7, 0x78, !PT ;  /* 0x0000000100003812 */ /* 0x000fe200078e7807 */
[----:B------:R-:W-:-:S08]  /*8270*/  IMAD.MOV.U32 R7, RZ, RZ, -0x1 ;  /* 0xffffffffff077424 */ /* 0x000fd000078e00ff */
[----:B0-----:R-:W-:Y:S05]  /*8280*/  @P1 BRA `(.L_x_169) ;  /* 0x00000004004c1947 */ /* 0x001fea0003800000 */
[----:B------:R-:W-:Y:S01]  /*8290*/  ULDC.64 UR4, c[0x0][0x628] ;  /* 0x00018a0000047ab9 */ /* 0x000fe20000000a00 */
[----:B------:R-:W0:Y:S01]  /*82a0*/  S2R R15, SR_CTAID.X ;  /* 0x00000000000f7919 */ /* 0x000e220000002500 */
[----:B------:R-:W-:Y:S01]  /*82b0*/  ISETP.NE.U32.AND P1, PT, RZ, UR4, PT ;  /* 0x00000004ff007c0c */ /* 0x000fe2000bf25070 */
[----:B------:R-:W-:Y:S01]  /*82c0*/  ULDC UR7, c[0x0][0x630] ;  /* 0x00018c0000077ab9 */ /* 0x000fe20000000800 */
[----:B------:R-:W-:Y:S01]  /*82d0*/  IMAD.MOV.U32 R4, RZ, RZ, R16 ;  /* 0x000000ffff047224 */ /* 0x000fe200078e0010 */
[----:B------:R-:W1:Y:S01]  /*82e0*/  S2R R14, SR_CTAID.Y ;  /* 0x00000000000e7919 */ /* 0x000e620000002600 */
[----:B------:R-:W-:Y:S01]  /*82f0*/  ISETP.NE.AND.EX P1, PT, RZ, UR5, PT, P1 ;  /* 0x00000005ff007c0c */ /* 0x000fe2000bf25310 */
[----:B------:R-:W-:-:S12]  /*8300*/  IMAD.MOV.U32 R5, RZ, RZ, R17 ;  /* 0x000000ffff057224 */ /* 0x000fd800078e0011 */
[----:B------:R-:W-:Y:S05]  /*8310*/  @!P1 BRA `(.L_x_170) ;  /* 0x0000000000289947 */ /* 0x000fea0003800000 */
[----:B------:R-:W-:Y:S02]  /*8320*/  ULDC UR6, c[0x0][0x634] ;  /* 0x00018d0000067ab9 */ /* 0x000fe40000000800 */
[----:B------:R-:W-:-:S05]  /*8330*/  IADD3 R9, P1, R16, UR6, RZ ;  /* 0x0000000610097c10 */ /* 0x000fca000ff3e0ff */
[----:B------:R-:W-:-:S04]  /*8340*/  IMAD.X R21, RZ, RZ, R17, P1 ;  /* 0x000000ffff157224 */ /* 0x000fc800008e0611 */
[----:B------:R-:W-:-:S04]  /*8350*/  IMAD.WIDE.U32 R6, R21, UR4, RZ ;  /* 0x0000000415067c25 */ /* 0x000fc8000f8e00ff */
[----:B------:R-:W-:-:S04]  /*8360*/  IMAD.WIDE.U32 R6, P1, R9, UR5, R6 ;  /* 0x0000000509067c25 */ /* 0x000fc8000f820006 */
[----:B------:R-:W-:-:S04]  /*8370*/  IMAD.WIDE.U32 R8, R9, UR4, RZ ;  /* 0x0000000409087c25 */ /* 0x000fc8000f8e00ff */
[----:B------:R-:W-:Y:S01]  /*8380*/  IMAD.X R5, RZ, RZ, RZ, P1 ;  /* 0x000000ffff057224 */ /* 0x000fe200008e06ff */
[----:B------:R-:W-:Y:S01]  /*8390*/  IADD3 RZ, P1, R9, R6, RZ ;  /* 0x0000000609ff7210 */ /* 0x000fe20007f3e0ff */
[----:B------:R-:W-:-:S04]  /*83a0*/  IMAD.MOV.U32 R4, RZ, RZ, R7 ;  /* 0x000000ffff047224 */ /* 0x000fc800078e0007 */
[----:B------:R-:W-:-:S08]  /*83b0*/  IMAD.WIDE.U32.X R4, R21, UR5, R4, P1 ;  /* 0x0000000515047c25 */ /* 0x000fd000088e0404 */
.L_x_170:
[--C-:B------:R-:W-:Y:S01]  /*83c0*/  SHF.R.U64 R8, R4, UR7, R5.reuse ;  /* 0x0000000704087c19 */ /* 0x100fe20008001205 */
[----:B------:R-:W-:Y:S01]  /*83d0*/  ULDC.64 UR4, c[0x0][0x620] ;  /* 0x0001880000047ab9 */ /* 0x000fe20000000a00 */
[----:B------:R-:W-:Y:S01]  /*83e0*/  SHF.R.U32.HI R4, RZ, UR7, R5 ;  /* 0x00000007ff047c19 */ /* 0x000fe20008011605 */
[----:B------:R-:W2:Y:S01]  /*83f0*/  LDC R24, c[0x0][0x144] ;  /* 0x00005100ff187b82 */ /* 0x000ea20000000800 */
[----:B------:R-:W-:Y:S01]  /*8400*/  IADD3 R7, P1, RZ, -R8, RZ ;  /* 0x80000008ff077210 */ /* 0x000fe20007f3e0ff */
[----:B------:R-:W-:Y:S01]  /*8410*/  ULDC.64 UR8, c[0x0][0x640] ;  /* 0x0001900000087ab9 */ /* 0x000fe20000000a00 */
[----:B0-----:R-:W-:Y:S01]  /*8420*/  I2FP.F32.U32 R9, R15 ;  /* 0x0000000f00097245 */ /* 0x001fe20000201000 */
[----:B------:R-:W-:Y:S02]  /*8430*/  ULDC UR6, c[0x0][0x608] ;  /* 0x0001820000067ab9 */ /* 0x000fe40000000800 */
[----:B------:R-:W-:Y:S01]  /*8440*/  IMAD.X R4, RZ, RZ, ~R4, P1 ;  /* 0x000000ffff047224 */ /* 0x000fe200008e0e04 */
[----:B------:R-:W-:Y:S01]  /*8450*/  ISETP.NE.U32.AND P1, PT, RZ, UR8, PT ;  /* 0x00000008ff007c0c */ /* 0x000fe2000bf25070 */
[----:B------:R-:W0:Y:S02]  /*8460*/  LDC R21, c[0x0][0x148] ;  /* 0x00005200ff157b82 */ /* 0x000e240000000800 */
[----:B------:R-:W-:Y:S01]  /*8470*/  IMAD R6, R4, UR4, RZ ;  /* 0x0000000404067c24 */ /* 0x000fe2000f8e02ff */
[----:B------:R-:W-:Y:S01]  /*8480*/  ISETP.NE.AND.EX P1, PT, RZ, UR9, PT, P1 ;  /* 0x00000009ff007c0c */ /* 0x000fe2000bf25310 */
[----:B------:R-:W-:Y:S01]  /*8490*/  IMAD.WIDE.U32 R4, R7, UR4, R16 ;  /* 0x0000000407047c25 */ /* 0x000fe2000f8e0010 */
[----:B------:R-:W-:-:S03]  /*84a0*/  ULDC UR4, c[0x0][0x150] ;  /* 0x0000540000047ab9 */ /* 0x000fc60000000800 */
[----:B------:R-:W-:Y:S02]  /*84b0*/  IMAD R7, R7, UR5, R6 ;  /* 0x0000000507077c24 */ /* 0x000fe4000f8e0206 */
[----:B------:R-:W-:Y:S01]  /*84c0*/  FMUL R6, R9, UR4 ;  /* 0x0000000409067c20 */ /* 0x000fe20008400000 */
[----:B------:R-:W-:Y:S01]  /*84d0*/  ULDC UR4, c[0x0][0x618] ;  /* 0x0001860000047ab9 */ /* 0x000fe20000000800 */
[----:B------:R-:W-:Y:S01]  /*84e0*/  ULDC UR5, c[0x0][0x154] ;  /* 0x0000550000057ab9 */ /* 0x000fe20000000800 */
[----:B------:R-:W-:-:S03]  /*84f0*/  IMAD.IADD R5, R5, 0x1, R7 ;  /* 0x0000000105057824 */ /* 0x000fc600078e0207 */
[----:B------:R-:W3:Y:S02]  /*8500*/  F2I.U32.TRUNC.NTZ R6, R6 ;  /* 0x0000000600067305 */ /* 0x000ee4000020f000 */
[----:B------:R-:W-:Y:S02]  /*8510*/  SHF.R.U64 R9, R4, UR4, R5 ;  /* 0x0000000404097c19 */ /* 0x000fe40008001205 */
[----:B-1----:R-:W-:-:S05]  /*8520*/  I2FP.F32.U32 R4, R14 ;  /* 0x0000000e00047245 */ /* 0x002fca0000201000 */
[----:B------:R-:W-:Y:S01]  /*8530*/  FMUL R22, R4, UR5 ;  /* 0x0000000504167c20 */ /* 0x000fe20008400000 */
[----:B------:R-:W-:Y:S01]  /*8540*/  SHF.R.U32.HI R4, RZ, UR4, R5 ;  /* 0x00000004ff047c19 */ /* 0x000fe20008011605 */
[----:B------:R-:W-:-:S03]  /*8550*/  ULDC UR4, c[0x0][0x658] ;  /* 0x0001960000047ab9 */ /* 0x000fc60000000800 */
[--C-:B------:R-:W-:Y:S01]  /*8560*/  SHF.R.U64 R20, R9, UR6, R4.reuse ;  /* 0x0000000609147c19 */ /* 0x100fe20008001204 */
[----:B------:R-:W1:Y:S01]  /*8570*/  F2I.U32.TRUNC.NTZ R22, R22 ;  /* 0x0000001600167305 */ /* 0x000e62000020f000 */
[----:B------:R-:W-:Y:S01]  /*8580*/  SHF.R.U32.HI R5, RZ, UR6, R4 ;  /* 0x00000006ff057c19 */ /* 0x000fe20008011604 */
[----:B---3--:R-:W-:-:S03]  /*8590*/  IMAD.MOV R6, RZ, RZ, -R6 ;  /* 0x000000ffff067224 */ /* 0x008fc600078e0a06 */
[----:B------:R-:W-:Y:S01]  /*85a0*/  SHF.R.U64 R18, R20, UR4, R5 ;  /* 0x0000000414127c19 */ /* 0x000fe20008001205 */
[----:B--2---:R-:W-:Y:S01]  /*85b0*/  IMAD R15, R24, R6, R15 ;  /* 0x00000006180f7224 */ /* 0x004fe200078e020f */
[----:B------:R-:W-:-:S03]  /*85c0*/  SHF.R.U32.HI R23, RZ, UR4, R5 ;  /* 0x00000004ff177c19 */ /* 0x000fc60008011605 */
[----:B------:R-:W-:Y:S02]  /*85d0*/  IMAD.MOV.U32 R4, RZ, RZ, R18 ;  /* 0x000000ffff047224 */ /* 0x000fe400078e0012 */
[----:B------:R-:W-:Y:S01]  /*85e0*/  IMAD.MOV.U32 R5, RZ, RZ, R23 ;  /* 0x000000ffff057224 */ /* 0x000fe200078e0017 */
[----:B-1----:R-:W-:Y:S06]  /*85f0*/  @!P1 BRA `(.L_x_171) ;  /* 0x0000000000289947 */ /* 0x002fec0003800000 */
[----:B------:R-:W-:Y:S02]  /*8600*/  ULDC UR4, c[0x0][0x64c] ;  /* 0x0001930000047ab9 */ /* 0x000fe40000000800 */
[----:B------:R-:W-:-:S05]  /*8610*/  IADD3 R5, P1, R18, UR4, RZ ;  /* 0x0000000412057c10 */ /* 0x000fca000ff3e0ff */
[----:B------:R-:W-:-:S04]  /*8620*/  IMAD.X R23, RZ, RZ, R23, P1 ;  /* 0x000000ffff177224 */ /* 0x000fc800008e0617 */
[----:B------:R-:W-:-:S04]  /*8630*/  IMAD.WIDE.U32 R6, R23, UR8, RZ ;  /* 0x0000000817067c25 */ /* 0x000fc8000f8e00ff */
[----:B------:R-:W-:-:S04]  /*8640*/  IMAD.WIDE.U32 R6, P1, R5, UR9, R6 ;  /* 0x0000000905067c25 */ /* 0x000fc8000f820006 */
[----:B------:R-:W-:-:S04]  /*8650*/  IMAD.WIDE.U32 R4, R5, UR8, RZ ;  /* 0x0000000805047c25 */ /* 0x000fc8000f8e00ff */
[----:B------:R-:W-:Y:S01]  /*8660*/  IMAD.MOV.U32 R4, RZ, RZ, R7 ;  /* 0x000000ffff047224 */ /* 0x000fe200078e0007 */
[----:B------:R-:W-:Y:S01]  /*8670*/  IADD3 RZ, P3, R5, R6, RZ ;  /* 0x0000000605ff7210 */ /* 0x000fe20007f7e0ff */
[----:B------:R-:W-:-:S04]  /*8680*/  IMAD.X R5, RZ, RZ, RZ, P1 ;  /* 0x000000ffff057224 */ /* 0x000fc800008e06ff */
[----:B------:R-:W-:-:S08]  /*8690*/  IMAD.WIDE.U32.X R4, R23, UR9, R4, P3 ;  /* 0x0000000917047c25 */ /* 0x000fd000098e0404 */
.L_x_171:
[----:B------:R-:W-:Y:S01]  /*86a0*/  ISETP.NE.AND P1, PT, R2, 0x1, PT ;  /* 0x000000010200780c */ /* 0x000fe20003f25270 */
[----:B------:R-:W-:Y:S01]  /*86b0*/  ULDC UR4, c[0x0][0x648] ;  /* 0x0001920000047ab9 */ /* 0x000fe20000000800 */
[----:B------:R-:W-:Y:S01]  /*86c0*/  LOP3.LUT R20, R20, UR17, RZ, 0xc0, !PT ;  /* 0x0000001114147c12 */ /* 0x000fe2000f8ec0ff */
[----:B------:R-:W-:Y:S01]  /*86d0*/  IMAD.MOV R22, RZ, RZ, -R22 ;  /* 0x000000ffff167224 */ /* 0x000fe200078e0a16 */
[----:B------:R-:W-:Y:S01]  /*86e0*/  SHF.R.U64 R5, R4, UR4, R5 ;  /* 0x0000000404057c19 */ /* 0x000fe20008001205 */
[----:B------:R-:W-:Y:S01]  /*86f0*/  ULDC UR4, c[0x0][0x638] ;  /* 0x00018e0000047ab9 */ /* 0x000fe20000000800 */
[----:B------:R-:W-:Y:S01]  /*8700*/  LOP3.LUT R9, R9, UR16, RZ, 0xc0, !PT ;  /* 0x0000001009097c12 */ /* 0x000fe2000f8ec0ff */
[----:B------:R-:W-:Y:S01]  /*8710*/  ULDC UR5, c[0x0][0x610] ;  /* 0x0001840000057ab9 */ /* 0x000fe20000000800 */
[----:B------:R-:W-:Y:S02]  /*8720*/  IMAD.MOV.U32 R4, RZ, RZ, 0x1 ;  /* 0x00000001ff047424 */ /* 0x000fe400078e00ff */
[----:B------:R-:W-:-:S02]  /*8730*/  IMAD.MOV R7, RZ, RZ, -R5 ;  /* 0x000000ffff077224 */ /* 0x000fc400078e0a05 */
[----:B------:R-:W-:Y:S02]  /*8740*/  IMAD R20, R5, UR18, R20 ;  /* 0x0000001205147c24 */ /* 0x000fe4000f8e0214 */
[----:B0-----:R-:W-:Y:S02]  /*8750*/  @P1 IMAD R15, R21, R22, R14 ;  /* 0x00000016150f1224 */ /* 0x001fe400078e020e */
[----:B------:R-:W-:Y:S01]  /*8760*/  IMAD R18, R7, UR4, R18 ;  /* 0x0000000407127c24 */ /* 0x000fe2000f8e0212 */
[----:B------:R-:W-:Y:S01]  /*8770*/  ULDC UR4, c[0x0][0x600] ;  /* 0x0001800000047ab9 */ /* 0x000fe20000000800 */
[----:B------:R-:W-:Y:S02]  /*8780*/  IMAD R15, R20, UR5, R15 ;  /* 0x00000005140f7c24 */ /* 0x000fe4000f8e020f */
[----:B------:R-:W-:-:S05]  /*8790*/  IMAD R18, R18, UR4, R9 ;  /* 0x0000000412127c24 */ /* 0x000fca000f8e0209 */
[----:B------:R-:W-:Y:S02]  /*87a0*/  SEL R9, R18, R15, !P1 ;  /* 0x0000000f12097207 */ /* 0x000fe40004800000 */
[----:B------:R-:W-:-:S07]  /*87b0*/  SEL R7, R15, R18, !P1 ;  /* 0x000000120f077207 */ /* 0x000fce0004800000 */
.L_x_169:
[----:B------:R-:W-:Y:S05]  /*87c0*/  BSYNC B1 ;  /* 0x0000000000017941 */ /* 0x000fea0003800000 */
.L_x_168:
[----:B------:R-:W-:-:S13]  /*87d0*/  LOP3.LUT P1, RZ, R4, 0xff, RZ, 0xc0, !PT ;  /* 0x000000ff04ff7812 */ /* 0x000fda000782c0ff */
[----:B------:R-:W-:Y:S05]  /*87e0*/  @P1 BRA `(.L_x_172) ;  /* 0xfffffff4004c1947 */ /* 0x000fea000383ffff */
[----:B------:R-:W-:Y:S05]  /*87f0*/  BSYNC B0 ;  /* 0x0000000000007941 */ /* 0x000fea0003800000 */
.L_x_160:
[----:B------:R-:W-:-:S03]  /*8800*/  UMOV UR4, 0xffffffff ;  /* 0xffffffff00047882 */ /* 0x000fc60000000000 */
[----:B------:R-:W-:Y:S05]  /*8810*/  BRA.DIV UR4, `(.L_x_173) ;  /* 0x00000006043c7947 */ /* 0x000fea000b800000 */
[----:B------:R-:W-:-:S13]  /*8820*/  ELECT P6, URZ, PT ;  /* 0x00000000003f782f */ /* 0x000fda00038c0000 */
.L_x_188:
[----:B------:R-:W-:Y:S04]  /*8830*/  BSSY B0, `(.L_x_174) ;  /* 0x0000034000007945 */ /* 0x000fe80003800000 */
[----:B------:R-:W-:Y:S05]  /*8840*/  @!P6 BRA `(.L_x_175) ;  /* 0x0000000000c8e947 */ /* 0x000fea0003800000 */
[----:B------:R-:W-:-:S04]  /*8850*/  LOP3.LUT R19, R19, 0x2, RZ, 0xfc, !PT ;  /* 0x0000000213137812 */ /* 0x000fc800078efcff */
[----:B------:R-:W-:-:S13]  /*8860*/  ISETP.NE.AND P0, PT, R19, 0x3, PT ;  /* 0x000000031300780c */ /* 0x000fda0003f05270 */
[----:B------:R-:W-:Y:S05]  /*8870*/  @!P0 BRA `(.L_x_176) ;  /* 0x0000000000048947 */ /* 0x000fea0003800000 */
[----:B------:R-:W-:Y:S01]  /*8880*/  BPT.TRAP 0x1 ;  /* 0x000000040000795c */ /* 0x000fe20000300000 */
.L_x_176:
[----:B------:R-:W0:Y:S01]  /*8890*/  S2R R3, SR_CgaCtaId ;  /* 0x0000000000037919 */ /* 0x000e220000008800 */
[----:B------:R-:W-:-:S04]  /*88a0*/  MOV R2, 0x400 ;  /* 0x0000040000027802 */ /* 0x000fc80000000f00 */
[----:B0-----:R-:W-:Y:S02]  /*88b0*/  LEA R3, R3, R2, 0x18 ;  /* 0x0000000203037211 */ /* 0x001fe400078ec0ff */
[----:B------:R-:W-:-:S03]  /*88c0*/  SHF.L.U32 R2, R0, 0x1f, RZ ;  /* 0x0000001f00027819 */ /* 0x000fc600000006ff */
[----:B------:R-:W-:-:S04]  /*88d0*/  VIADD R3, R3, 0x28 ;  /* 0x0000002803037836 */ /* 0x000fc80000000000 */
[C---:B------:R-:W-:Y:S02]  /*88e0*/  IMAD R7, R12.reuse, 0x8, R3 ;  /* 0x000000080c077824 */ /* 0x040fe400078e0203 */
[----:B------:R-:W-:Y:S02]  /*88f0*/  VIADD R12, R12, 0x1 ;  /* 0x000000010c0c7836 */ /* 0x000fe40000000000 */
[----:B------:R-:W0:Y:S03]  /*8900*/  SYNCS.PHASECHK.TRANS64.TRYWAIT P0, [R7+URZ], R2 ;  /* 0x00000002070075a7 */ /* 0x000e26000800017f */
[----:B------:R-:W-:-:S04]  /*8910*/  ISETP.NE.AND P1, PT, R12, 0x5, PT ;  /* 0x000000050c00780c */ /* 0x000fc80003f25270 */
[----:B------:R-:W-:Y:S02]  /*8920*/  SEL R5, RZ, 0x1, P1 ;  /* 0x00000001ff057807 */ /* 0x000fe40000800000 */
[----:B------:R-:W-:Y:S02]  /*8930*/  SEL R12, R12, RZ, P1 ;  /* 0x000000ff0c0c7207 */ /* 0x000fe40000800000 */
[----:B------:R-:W-:-:S03]  /*8940*/  LOP3.LUT R5, R0, R5, RZ, 0x3c, !PT ;  /* 0x0000000500057212 */ /* 0x000fc600078e3cff */
[----:B------:R-:W-:Y:S01]  /*8950*/  IMAD R9, R12, 0x8, R3 ;  /* 0x000000080c097824 */ /* 0x000fe200078e0203 */
[----:B------:R-:W-:Y:S01]  /*8960*/  SHF.L.U32 R4, R5, 0x1f, RZ ;  /* 0x0000001f05047819 */ /* 0x000fe200000006ff */
[----:B0-----:R-:W-:Y:S06]  /*8970*/  @!P0 BRA `(.L_x_177) ;  /* 0x0000000400048947 */ /* 0x001fec0003800000 */
.L_x_189:
[----:B------:R-:W1:Y:S01]  /*8980*/  SYNCS.PHASECHK.TRANS64.TRYWAIT P0, [R9+URZ], R4 ;  /* 0x00000004090075a7 */ /* 0x000e62000800017f */
[----:B------:R-:W-:-:S05]  /*8990*/  VIADD R0, R12, 0x1 ;  /* 0x000000010c007836 */ /* 0x000fca0000000000 */
[----:B------:R-:W-:-:S04]  /*89a0*/  ISETP.NE.AND P1, PT, R0, 0x5, PT ;  /* 0x000000050000780c */ /* 0x000fc80003f25270 */
[----:B0-----:R-:W-:Y:S02]  /*89b0*/  SEL R2, RZ, 0x1, P1 ;  /* 0x00000001ff027807 */ /* 0x001fe40000800000 */
[----:B------:R-:W-:Y:S02]  /*89c0*/  SEL R0, R0, RZ, P1 ;  /* 0x000000ff00007207 */ /* 0x000fe40000800000 */
[----:B------:R-:W-:-:S03]  /*89d0*/  LOP3.LUT R7, R5, R2, RZ, 0x3c, !PT ;  /* 0x0000000205077212 */ /* 0x000fc600078e3cff */
[----:B------:R-:W-:Y:S01]  /*89e0*/  IMAD R6, R0, 0x8, R3 ;  /* 0x0000000800067824 */ /* 0x000fe200078e0203 */
[----:B------:R-:W-:Y:S01]  /*89f0*/  SHF.L.U32 R5, R7, 0x1f, RZ ;  /* 0x0000001f07057819 */ /* 0x000fe200000006ff */
[----:B-1----:R-:W-:Y:S06]  /*8a00*/  @!P0 BRA `(.L_x_178) ;  /* 0x0000000000f48947 */ /* 0x002fec0003800000 */
.L_x_190:
[----:B------:R-:W1:Y:S01]  /*8a10*/  SYNCS.PHASECHK.TRANS64.TRYWAIT P0, [R6+URZ], R5 ;  /* 0x00000005060075a7 */ /* 0x000e62000800017f */
[----:B------:R-:W-:-:S05]  /*8a20*/  VIADD R0, R0, 0x1 ;  /* 0x0000000100007836 */ /* 0x000fca0000000000 */
[----:B------:R-:W-:-:S04]  /*8a30*/  ISETP.NE.AND P1, PT, R0, 0x5, PT ;  /* 0x000000050000780c */ /* 0x000fc80003f25270 */
[----:B------:R-:W-:Y:S02]  /*8a40*/  SEL R2, RZ, 0x1, P1 ;  /* 0x00000001ff027807 */ /* 0x000fe40000800000 */
[----:B------:R-:W-:Y:S02]  /*8a50*/  SEL R0, R0, RZ, P1 ;  /* 0x000000ff00007207 */ /* 0x000fe40000800000 */
[----:B------:R-:W-:-:S03]  /*8a60*/  LOP3.LUT R7, R7, R2, RZ, 0x3c, !PT ;  /* 0x0000000207077212 */ /* 0x000fc600078e3cff */
[----:B0-----:R-:W-:Y:S01]  /*8a70*/  IMAD R9, R0, 0x8, R3 ;  /* 0x0000000800097824 */ /* 0x001fe200078e0203 */
[----:B------:R-:W-:Y:S01]  /*8a80*/  SHF.L.U32 R4, R7, 0x1f, RZ ;  /* 0x0000001f07047819 */ /* 0x000fe200000006ff */
[----:B-1----:R-:W-:Y:S06]  /*8a90*/  @!P0 BRA `(.L_x_179) ;  /* 0x0000000000e48947 */ /* 0x002fec0003800000 */
.L_x_191:
[----:B------:R-:W1:Y:S01]  /*8aa0*/  SYNCS.PHASECHK.TRANS64.TRYWAIT P0, [R9+URZ], R4 ;  /* 0x00000004090075a7 */ /* 0x000e62000800017f */
[----:B------:R-:W-:-:S05]  /*8ab0*/  VIADD R0, R0, 0x1 ;  /* 0x0000000100007836 */ /* 0x000fca0000000000 */
[----:B------:R-:W-:-:S04]  /*8ac0*/  ISETP.NE.AND P1, PT, R0, 0x5, PT ;  /* 0x000000050000780c */ /* 0x000fc80003f25270 */
[----:B------:R-:W-:Y:S02]  /*8ad0*/  SEL R2, RZ, 0x1, P1 ;  /* 0x00000001ff027807 */ /* 0x000fe40000800000 */
[----:B------:R-:W-:Y:S02]  /*8ae0*/  SEL R0, R0, RZ, P1 ;  /* 0x000000ff00007207 */ /* 0x000fe40000800000 */
[----:B------:R-:W-:Y:S01]  /*8af0*/  LOP3.LUT R2, R7, R2, RZ, 0x3c, !PT ;  /* 0x0000000207027212 */ /* 0x000fe200078e3cff */
[----:B-1----:R-:W-:Y:S06]  /*8b00*/  @!P0 BRA `(.L_x_180) ;  /* 0x0000000000dc8947 */ /* 0x002fec0003800000 */
.L_x_192:
[----:B------:R-:W-:Y:S01]  /*8b10*/  IMAD R3, R0, 0x8, R3 ;  /* 0x0000000800037824 */ /* 0x000fe200078e0203 */
[----:B------:R-:W-:-:S07]  /*8b20*/  SHF.L.U32 R0, R2, 0x1f, RZ ;  /* 0x0000001f02007819 */ /* 0x000fce00000006ff */
.L_x_181:
[----:B--2---:R2:W3:Y:S02]  /*8b30*/  SYNCS.PHASECHK.TRANS64.TRYWAIT P0, [R3+URZ], R0 ;  /* 0x00000000030075a7 */ /* 0x0044e4000800017f */
[----:B---3--:R-:W-:Y:S05]  /*8b40*/  @!P0 NANOSLEEP.SYNCS 0x989680 ;  /* 0x009896800000895d */ /* 0x008fea0003900000 */
[----:B------:R-:W3:Y:S02]  /*8b50*/  @!P0 SYNCS.PHASECHK.TRANS64 P0, [R3+URZ], R0 ;  /* 0x00000000030085a7 */ /* 0x000ee4000800007f */
[----:B---3--:R-:W-:Y:S05]  /*8b60*/  @!P0 BRA `(.L_x_181) ;  /* 0xfffffffc00f08947 */ /* 0x008fea000383ffff */
.L_x_175:
[----:B------:R-:W-:Y:S05]  /*8b70*/  BSYNC B0 ;  /* 0x0000000000007941 */ /* 0x000fea0003800000 */
.L_x_174:
[----:B------:R-:W-:Y:S05]  /*8b80*/  EXIT ;  /* 0x000000000000794d */ /* 0x000fea0003800000 */
.L_x_17:
[----:B---3--:R3:W4:Y:S02]  /*8b90*/  SYNCS.PHASECHK.TRANS64.TRYWAIT P1, [R3+URZ], R0 ;  /* 0x00000000030075a7 */ /* 0x008724000802017f */
[----:B----4-:R-:W-:Y:S05]  /*8ba0*/  @!P1 NANOSLEEP.SYNCS 0x989680 ;  /* 0x009896800000995d */ /* 0x010fea0003900000 */
[----:B------:R-:W4:Y:S02]  /*8bb0*/  @!P1 SYNCS.PHASECHK.TRANS64 P1, [R3+URZ], R0 ;  /* 0x00000000030095a7 */ /* 0x000f24000802007f */
[----:B----4-:R-:W-:Y:S05]  /*8bc0*/  @!P1 BRA `(.L_x_17) ;  /* 0xfffffffc00f09947 */ /* 0x010fea000383ffff */
[----:B------:R-:W-:Y:S05]  /*8bd0*/  BRA `(.L_x_16) ;  /* 0xffffff8400987947 */ /* 0x000fea000383ffff */
.L_x_22:
[----:B-1----:R-:W-:-:S04]  /*8be0*/  IMAD.U32 R4, RZ, RZ, UR8 ;  /* 0x00000008ff047e24 */ /* 0x002fc8000f8e00ff */
[----:B------:R1:W2:Y:S03]  /*8bf0*/  SYNCS.PHASECHK.TRANS64.TRYWAIT P1, [R4+URZ], R3 ;  /* 0x00000003040075a7 */ /* 0x0002a6000802017f */
[----:B--2---:R-:W-:Y:S05]  /*8c00*/  @!P1 NANOSLEEP.SYNCS 0x989680 ;  /* 0x009896800000995d */ /* 0x004fea0003900000 */
[----:B------:R-:W2:Y:S02]  /*8c10*/  @!P1 SYNCS.PHASECHK.TRANS64 P1, [R4+URZ], R3 ;  /* 0x00000003040095a7 */ /* 0x000ea4000802007f */
[----:B--2---:R-:W-:Y:S05]  /*8c20*/  @!P1 BRA `(.L_x_22) ;  /* 0xfffffffc00ec9947 */ /* 0x004fea000383ffff */
[----:B------:R-:W-:Y:S05]  /*8c30*/  BRA `(.L_x_21) ;  /* 0xffffff8800d87947 */ /* 0x000fea000383ffff */
.L_x_161:
[----:B------:R-:W-:Y:S01]  /*8c40*/  BSSY B1, `(.L_x_182) ;  /* 0x0000006000017945 */ /* 0x000fe20003800000 */
[----:B------:R-:W-:-:S07]  /*8c50*/  IMAD.MOV.U32 R15, RZ, RZ, -0x1 ;  /* 0xffffffffff0f7424 */ /* 0x000fce00078e00ff */
[----:B------:R-:W-:Y:S05]  /*8c60*/  WARPSYNC.COLLECTIVE R15, `(.L_x_183) ;  /* 0x000000000f0c7348 */ /* 0x000fea0003c00000 */
[----:B------:R-:W-:Y:S02]  /*8c70*/  ELECT P6, UR62, PT ;  /* 0x00000000003e782f */ /* 0x000fe400038c0000 */
[----:B------:R-:W-:Y:S01]  /*8c80*/  MOV R14, UR62 ;  /* 0x0000003e000e7c02 */ /* 0x000fe20008000f00 */
[----:B------:R-:W-:Y:S10]  /*8c90*/  ENDCOLLECTIVE ;  /* 0x000000000000791b */ /* 0x000ff40003800000 */
.L_x_183:
[----:B------:R-:W-:Y:S05]  /*8ca0*/  BSYNC B1 ;  /* 0x0000000000017941 */ /* 0x000fea0003800000 */
.L_x_182:
[----:B------:R-:W-:Y:S05]  /*8cb0*/  BRA `(.L_x_184) ;  /* 0xfffffff000247947 */ /* 0x000fea000383ffff */
.L_x_164:
[----:B0-----:R0:W1:Y:S02]  /*8cc0*/  SYNCS.PHASECHK.TRANS64.TRYWAIT P1, [R14+URZ+0x28], R7 ;  /* 0x000028070e0075a7 */ /* 0x001064000802017f */
[----:B-1----:R-:W-:Y:S05]  /*8cd0*/  @!P1 NANOSLEEP.SYNCS 0x989680 ;  /* 0x009896800000995d */ /* 0x002fea0003900000 */
[----:B------:R-:W1:Y:S02]  /*8ce0*/  @!P1 SYNCS.PHASECHK.TRANS64 P1, [R14+URZ+0x28], R7 ;  /* 0x000028070e0095a7 */ /* 0x000e64000802007f */
[----:B-1----:R-:W-:Y:S05]  /*8cf0*/  @!P1 BRA `(.L_x_164) ;  /* 0xfffffffc00f09947 */ /* 0x002fea000383ffff */
[----:B------:R-:W-:Y:S05]  /*8d00*/  BRA `(.L_x_185) ;  /* 0xfffffff000587947 */ /* 0x000fea000383ffff */
.L_x_173:
[----:B------:R-:W-:Y:S01]  /*8d10*/  BSSY B0, `(.L_x_186) ;  /* 0x0000006000007945 */ /* 0x000fe20003800000 */
[----:B------:R-:W-:-:S07]  /*8d20*/  IMAD.MOV.U32 R15, RZ, RZ, -0x1 ;  /* 0xffffffffff0f7424 */ /* 0x000fce00078e00ff */
[----:B------:R-:W-:Y:S05]  /*8d30*/  WARPSYNC.COLLECTIVE R15, `(.L_x_187) ;  /* 0x000000000f0c7348 */ /* 0x000fea0003c00000 */
[----:B------:R-:W-:Y:S02]  /*8d40*/  ELECT P6, UR62, PT ;  /* 0x00000000003e782f */ /* 0x000fe400038c0000 */
[----:B------:R-:W-:Y:S01]  /*8d50*/  MOV R14, UR62 ;  /* 0x0000003e000e7c02 */ /* 0x000fe20008000f00 */
[----:B------:R-:W-:Y:S10]  /*8d60*/  ENDCOLLECTIVE ;  /* 0x000000000000791b */ /* 0x000ff40003800000 */
.L_x_187:
[----:B------:R-:W-:Y:S05]  /*8d70*/  BSYNC B0 ;  /* 0x0000000000007941 */ /* 0x000fea0003800000 */
.L_x_186:
[----:B------:R-:W-:Y:S05]  /*8d80*/  BRA `(.L_x_188) ;  /* 0xfffffff800a87947 */ /* 0x000fea000383ffff */
.L_x_177:
[----:B0-----:R0:W1:Y:S02]  /*8d90*/  SYNCS.PHASECHK.TRANS64.TRYWAIT P0, [R7+URZ], R2 ;  /* 0x00000002070075a7 */ /* 0x001064000800017f */
[----:B-1----:R-:W-:Y:S05]  /*8da0*/  @!P0 NANOSLEEP.SYNCS 0x989680 ;  /* 0x009896800000895d */ /* 0x002fea0003900000 */
[----:B------:R-:W1:Y:S02]  /*8db0*/  @!P0 SYNCS.PHASECHK.TRANS64 P0, [R7+URZ], R2 ;  /* 0x00000002070085a7 */ /* 0x000e64000800007f */
[----:B-1----:R-:W-:Y:S05]  /*8dc0*/  @!P0 BRA `(.L_x_177) ;  /* 0xfffffffc00f08947 */ /* 0x002fea000383ffff */
[----:B------:R-:W-:Y:S05]  /*8dd0*/  BRA `(.L_x_189) ;  /* 0xfffffff800e87947 */ /* 0x000fea000383ffff */
.L_x_178:
[----:B0-----:R0:W1:Y:S02]  /*8de0*/  SYNCS.PHASECHK.TRANS64.TRYWAIT P0, [R9+URZ], R4 ;  /* 0x00000004090075a7 */ /* 0x001064000800017f */
[----:B-1----:R-:W-:Y:S05]  /*8df0*/  @!P0 NANOSLEEP.SYNCS 0x989680 ;  /* 0x009896800000895d */ /* 0x002fea0003900000 */
[----:B------:R-:W1:Y:S02]  /*8e00*/  @!P0 SYNCS.PHASECHK.TRANS64 P0, [R9+URZ], R4 ;  /* 0x00000004090085a7 */ /* 0x000e64000800007f */
[----:B-1----:R-:W-:Y:S05]  /*8e10*/  @!P0 BRA `(.L_x_178) ;  /* 0xfffffffc00f08947 */ /* 0x002fea000383ffff */
[----:B------:R-:W-:Y:S05]  /*8e20*/  BRA `(.L_x_190) ;  /* 0xfffffff800f87947 */ /* 0x000fea000383ffff */
.L_x_179:
[----:B0-----:R0:W1:Y:S02]  /*8e30*/  SYNCS.PHASECHK.TRANS64.TRYWAIT P0, [R6+URZ], R5 ;  /* 0x00000005060075a7 */ /* 0x001064000800017f */
[----:B-1----:R-:W-:Y:S05]  /*8e40*/  @!P0 NANOSLEEP.SYNCS 0x989680 ;  /* 0x009896800000895d */ /* 0x002fea0003900000 */
[----:B------:R-:W1:Y:S02]  /*8e50*/  @!P0 SYNCS.PHASECHK.TRANS64 P0, [R6+URZ], R5 ;  /* 0x00000005060085a7 */ /* 0x000e64000800007f */
[----:B-1----:R-:W-:Y:S05]  /*8e60*/  @!P0 BRA `(.L_x_179) ;  /* 0xfffffffc00f08947 */ /* 0x002fea000383ffff */
[----:B------:R-:W-:Y:S05]  /*8e70*/  BRA `(.L_x_191) ;  /* 0xfffffffc00087947 */ /* 0x000fea000383ffff */
.L_x_180:
[----:B-1----:R1:W2:Y:S02]  /*8e80*/  SYNCS.PHASECHK.TRANS64.TRYWAIT P0, [R9+URZ], R4 ;  /* 0x00000004090075a7 */ /* 0x0022a4000800017f */
[----:B--2---:R-:W-:Y:S05]  /*8e90*/  @!P0 NANOSLEEP.SYNCS 0x989680 ;  /* 0x009896800000895d */ /* 0x004fea0003900000 */
[----:B------:R-:W2:Y:S02]  /*8ea0*/  @!P0 SYNCS.PHASECHK.TRANS64 P0, [R9+URZ], R4 ;  /* 0x00000004090085a7 */ /* 0x000ea4000800007f */
[----:B--2---:R-:W-:Y:S05]  /*8eb0*/  @!P0 BRA `(.L_x_180) ;  /* 0xfffffffc00f08947 */ /* 0x004fea000383ffff */
[----:B------:R-:W-:Y:S05]  /*8ec0*/  BRA `(.L_x_192) ;  /* 0xfffffffc00107947 */ /* 0x000fea000383ffff */
.L_x_193:
[----:B------:R-:W-:-:S00]  /*8ed0*/  BRA `(.L_x_193) ;  /* 0xfffffffc00fc7947 */ /* 0x000fc0000383ffff */
[----:B------:R-:W-:-:S00]  /*8ee0*/  NOP ;  /* 0x0000000000007918 */ /* 0x000fc00000000000 */
        /* <DEDUP_REMOVED lines=9> */
.L_x_194:


//--------------------- .nv.global.init           --------------------------
	.section	.nv.global.init,"aw",@progbits
.nv.global.init:
	.type		$str$22,@object
	.size		$str$22,($str$23 - $str$22)
$str$22:
        /*0000*/ 	.byte	0x6b, 0x5f, 0x74, 0x69, 0x6c, 0x65, 0x5f, 0x63, 0x6f, 0x75, 0x6e, 0x74, 0x20, 0x3e, 0x3d, 0x20
        /*0010*/ 	.byte	0x31, 0x00
	.type		$str$23,@object
	.size		$str$23,(__unnamed_1 - $str$23)
$str$23:
        /*0012*/ 	.byte	0x2f, 0x74, 0x6d, 0x70, 0x2f, 0x63, 0x75, 0x74, 0x6c, 0x61, 0x73, 0x73, 0x5f, 0x73, 0x77, 0x65
        /*0022*/ 	.byte	0x65, 0x70, 0x5f, 0x73, 0x72, 0x63, 0x2f, 0x69, 0x6e, 0x63, 0x6c, 0x75, 0x64, 0x65, 0x2f, 0x63
        /*0032*/ 	.byte	0x75, 0x74, 0x6c, 0x61, 0x73, 0x73, 0x2f, 0x67, 0x65, 0x6d, 0x6d, 0x2f, 0x63, 0x6f, 0x6c, 0x6c
        /*0042*/ 	.byte	0x65, 0x63, 0x74, 0x69, 0x76, 0x65, 0x2f, 0x73, 0x6d, 0x39, 0x30, 0x5f, 0x6d, 0x6d, 0x61, 0x5f
        /*0052*/ 	.byte	0x74, 0x6d, 0x61, 0x5f, 0x67, 0x6d, 0x6d, 0x61, 0x5f, 0x73, 0x73, 0x5f, 0x77, 0x61, 0x72, 0x70
        /*0062*/ 	.byte	0x73, 0x70, 0x65, 0x63, 0x69, 0x61, 0x6c, 0x69, 0x7a, 0x65, 0x64, 0x2e, 0x68, 0x70, 0x70, 0x00
	.type		__unnamed_1,@object
	.size		__unnamed_1,(.L_0 - __unnamed_1)
__unnamed_1:
        /*0072*/ 	.byte	0x76, 0x6f, 0x69, 0x64, 0x20, 0x63, 0x75, 0x74, 0x6c, 0x61, 0x73, 0x73, 0x3a, 0x3a, 0x67, 0x65
        /* <DEDUP_REMOVED lines=179> */
        /*0bb2*/ 	.byte	0x64, 0x65, 0x6e, 0x74, 0x69, 0x74, 0x79, 0x5d, 0x00
.L_0:


//--------------------- .nv.shared._ZN7cutlass13device_kernelINS_4gemm6kernel13GemmUniversalIN4cute5tupleIJiiiiEEENS1_10collective13CollectiveMmaINS1_34MainloopSm90TmaGmmaWarpSpecializedILi5ENS5_IJNS4_1CILi1EEESB_SB_EEENS1_35KernelTmaWarpSpecializedCooperativeEEENS5_IJNSA_ILi256EEENSA_ILi64EEESG_EEENS_6half_tENS5_IJlSB_lEEESI_SJ_NS4_8TiledMMAINS4_8MMA_AtomIJNS4_4SM904GMMA25MMA_64x64x16_F32F16F16_SSILNSN_5MajorE0ELSP_0ELNSN_7ScaleInE1ELSQ_1EEEEEENS4_6LayoutINS5_IJNSA_ILi2EEESB_SB_EEENS5_IJSB_NSA_ILi0EEESW_EEEEENS5_IJNS4_10UnderscoreESZ_SZ_EEEEENS4_13SM90_TMA_LOADENS4_14ComposedLayoutINS4_7SwizzleILi3ELi4ELi3EEENS4_18smem_ptr_flag_bitsILi16EEENST_INS5_IJNSA_ILi8EEESG_EEENS5_IJSG_SB_EEEEEEEvNS4_8identityES12_S1C_vS1D_EENS_8epilogue10collective6detail29Sm90TmaWarpSpecializedAdapterINS1G_15DefaultEpilogueISI_SJ_SJ_NS1F_6thread17LinearCombinationISI_Li1EffLNS1K_9ScaleType4KindE0ELNS_15FloatRoundStyleE2ESI_EENS1_15EpilogueDefaultEEEEEvvEEEEvNT_6ParamsE --------------------------
	.section	.nv.shared._ZN7cutlass13device_kernelINS_4gemm6kernel13GemmUniversalIN4cute5tupleIJiiiiEEENS1_10collective13CollectiveMmaINS1_34MainloopSm90TmaGmmaWarpSpecializedILi5ENS5_IJNS4_1CILi1EEESB_SB_EEENS1_35KernelTmaWarpSpecializedCooperativeEEENS5_IJNSA_ILi256EEENSA_ILi64EEESG_EEENS_6half_tENS5_IJlSB_lEEESI_SJ_NS4_8TiledMMAINS4_8MMA_AtomIJNS4_4SM904GMMA25MMA_64x64x16_F32F16F16_SSILNSN_5MajorE0ELSP_0ELNSN_7ScaleInE1ELSQ_1EEEEEENS4_6LayoutINS5_IJNSA_ILi2EEESB_SB_EEENS5_IJSB_NSA_ILi0EEESW_EEEEENS5_IJNS4_10UnderscoreESZ_SZ_EEEEENS4_13SM90_TMA_LOADENS4_14ComposedLayoutINS4_7SwizzleILi3ELi4ELi3EEENS4_18smem_ptr_flag_bitsILi16EEENST_INS5_IJNSA_ILi8EEESG_EEENS5_IJSG_SB_EEEEEEEvNS4_8identityES12_S1C_vS1D_EENS_8epilogue10collective6detail29Sm90TmaWarpSpecializedAdapterINS1G_15DefaultEpilogueISI_SJ_SJ_NS1F_6thread17LinearCombinationISI_Li1EffLNS1K_9ScaleType4KindE0ELNS_15FloatRoundStyleE2ESI_EENS1_15EpilogueDefaultEEEEEvvEEEEvNT_6ParamsE,"aw",@nobits
	.sectionflags	@""
	.align	16
	.zero		1024


//--------------------- .nv.shared.reserved.0     --------------------------
	.section	.nv.shared.reserved.0,"aw",@nobits
	.weak		__nv_reservedSMEM_offset_0_alias
	.size		__nv_reservedSMEM_offset_0_alias, 0, 0
	.other		__nv_reservedSMEM_offset_0_alias,@"STO_CUDA_RESERVED_SHARED STV_DEFAULT"
__nv_reservedSMEM_offset_0_alias:
	.zero		0


//--------------------- .nv.global                --------------------------
	.section	.nv.global,"aw",@nobits
.nv.global:
	.type		_ZN40_INTERNAL_f2e40236_4_k_cu_a0ab6411_245094cute1_E,@object
	.size		_ZN40_INTERNAL_f2e40236_4_k_cu_a0ab6411_245094cute1_E,(_ZN40_INTERNAL_f2e40236_4_k_cu_a0ab6411_245094cuda3std3__45__cpo6cbeginE - _ZN40_INTERNAL_f2e40236_4_k_cu_a0ab6411_245094cute1_E)
_ZN40_INTERNAL_f2e40236_4_k_cu_a0ab6411_245094cute1_E:
	.zero		1
	.type		_ZN40_INTERNAL_f2e40236_4_k_cu_a0ab6411_245094cuda3std3__45__cpo6cbeginE,@object
	.size		_ZN40_INTERNAL_f2e40236_4_k_cu_a0ab6411_245094cuda3std3__45__cpo6cbeginE,(_ZN40_INTERNAL_f2e40236_4_k_cu_a0ab6411_245094cuda3std3__48in_placeE - _ZN40_INTERNAL_f2e40236_4_k_cu_a0ab6411_245094cuda3std3__45__cpo6cbeginE)
_ZN40_INTERNAL_f2e40236_4_k_cu_a0ab6411_245094cuda3std3__45__cpo6cbeginE:
	.zero		1
	.type		_ZN40_INTERNAL_f2e40236_4_k_cu_a0ab6411_245094cuda3std3__48in_placeE,@object
	.size		_ZN40_INTERNAL_f2e40236_4_k_cu_a0ab6411_245094cuda3std3__48in_placeE,(_ZN40_INTERNAL_f2e40236_4_k_cu_a0ab6411_245094cuda3std6ranges3__45__cpo9iter_moveE - _ZN40_INTERNAL_f2e40236_4_k_cu_a0ab6411_245094cuda3std3__48in_placeE)
_ZN40_INTERNAL_f2e40236_4_k_cu_a0ab6411_245094cuda3std3__48in_placeE:
	.zero		1
	.type		_ZN40_INTERNAL_f2e40236_4_k_cu_a0ab6411_245094cuda3std6ranges3__45__cpo9iter_moveE,@object
	.size		_ZN40_INTERNAL_f2e40236_4_k_cu_a0ab6411_245094cuda3std6ranges3__45__cpo9iter_moveE,(_ZN40_INTERNAL_f2e40236_4_k_cu_a0ab6411_245094cuda3std3__45__cpo5beginE - _ZN40_INTERNAL_f2e40236_4_k_cu_a0ab6411_245094cuda3std6ranges3__45__cpo9iter_moveE)
_ZN40_INTERNAL_f2e40236_4_k_cu_a0ab6411_245094cuda3std6ranges3__45__cpo9iter_moveE:
	.zero		1
	.type		_ZN40_INTERNAL_f2e40236_4_k_cu_a0ab6411_245094cuda3std3__45__cpo5beginE,@object
	.size		_ZN40_INTERNAL_f2e40236_4_k_cu_a0ab6411_245094cuda3std3__45__cpo5beginE,(_ZN40_INTERNAL_f2e40236_4_k_cu_a0ab6411_245094cuda3std3__442_GLOBAL__N__f2e40236_4_k_cu_a0ab6411_245096ignoreE - _ZN40_INTERNAL_f2e40236_4_k_cu_a0ab6411_245094cuda3std3__45__cpo5beginE)
_ZN40_INTERNAL_f2e40236_4_k_cu_a0ab6411_245094cuda3std3__45__cpo5beginE:
	.zero		1
	.type		_ZN40_INTERNAL_f2e40236_4_k_cu_a0ab6411_245094cuda3std3__442_GLOBAL__N__f2e40236_4_k_cu_a0ab6411_245096ignoreE,@object
	.size		_ZN40_INTERNAL_f2e40236_4_k_cu_a0ab6411_245094cuda3std3__442_GLOBAL__N__f2e40236_4_k_cu_a0ab6411_245096ignoreE,(_ZN40_INTERNAL_f2e40236_4_k_cu_a0ab6411_245094cute7productE - _ZN40_INTERNAL_f2e40236_4_k_cu_a0ab6411_245094cuda3std3__442_GLOBAL__N__f2e40236_4_k_cu_a0ab6411_245096ignoreE)
_ZN40_INTERNAL_f2e40236_4_k_cu_a0ab6411_245094cuda3std3__442_GLOBAL__N__f2e40236_4_k_cu_a0ab6411_245096ignoreE:
	.zero		1
	.type		_ZN40_INTERNAL_f2e40236_4_k_cu_a0ab6411_245094cute7productE,@object
	.size		_ZN40_INTERNAL_f2e40236_4_k_cu_a0ab6411_245094cute7productE,(_ZN40_INTERNAL_f2e40236_4_k_cu_a0ab6411_245094cuda3std3__45__cpo3endE - _ZN40_INTERNAL_f2e40236_4_k_cu_a0ab6411_245094cute7productE)
_ZN40_INTERNAL_f2e40236_4_k_cu_a0ab6411_245094cute7productE:
	.zero		1
	.type		_ZN40_INTERNAL_f2e40236_4_k_cu_a0ab6411_245094cuda3std3__45__cpo3endE,@object
	.size		_ZN40_INTERNAL_f2e40236_4_k_cu_a0ab6411_245094cuda3std3__45__cpo3endE,(_ZN40_INTERNAL_f2e40236_4_k_cu_a0ab6411_245094cuda3std3__419piecewise_constructE - _ZN40_INTERNAL_f2e40236_4_k_cu_a0ab6411_245094cuda3std3__45__cpo3endE)
_ZN40_INTERNAL_f2e40236_4_k_cu_a0ab6411_245094cuda3std3__45__cpo3endE:
	.zero		1
	.type		_ZN40_INTERNAL_f2e40236_4_k_cu_a0ab6411_245094cuda3std3__419piecewise_constructE,@object
	.size		_ZN40_INTERNAL_f2e40236_4_k_cu_a0ab6411_245094cuda3std3__419piecewise_constructE,(_ZN40_INTERNAL_f2e40236_4_k_cu_a0ab6411_245094cuda3std3__45__cpo4cendE - _ZN40_INTERNAL_f2e40236_4_k_cu_a0ab6411_245094cuda3std3__419piecewise_constructE)
_ZN40_INTERNAL_f2e40236_4_k_cu_a0ab6411_245094cuda3std3__419piecewise_constructE:
	.zero		1
	.type		_ZN40_INTERNAL_f2e40236_4_k_cu_a0ab6411_245094cuda3std3__45__cpo4cendE,@object
	.size		_ZN40_INTERNAL_f2e40236_4_k_cu_a0ab6411_245094cuda3std3__45__cpo4cendE,(_ZN40_INTERNAL_f2e40236_4_k_cu_a0ab6411_245094cuda3std6ranges3__45__cpo4swapE - _ZN40_INTERNAL_f2e40236_4_k_cu_a0ab6411_245094cuda3std3__45__cpo4cendE)
_ZN40_INTERNAL_f2e40236_4_k_cu_a0ab6411_245094cuda3std3__45__cpo4cendE:
	.zero		1
	.type		_ZN40_INTERNAL_f2e40236_4_k_cu_a0ab6411_245094cuda3std6ranges3__45__cpo4swapE,@object
	.size		_ZN40_INTERNAL_f2e40236_4_k_cu_a0ab6411_245094cuda3std6ranges3__45__cpo4swapE,(.L_8 - _ZN40_INTERNAL_f2e40236_4_k_cu_a0ab6411_245094cuda3std6ranges3__45__cpo4swapE)
_ZN40_INTERNAL_f2e40236_4_k_cu_a0ab6411_245094cuda3std6ranges3__45__cpo4swapE:
	.zero		1
.L_8:


//--------------------- .nv.constant0._ZN7cutlass13device_kernelINS_4gemm6kernel13GemmUniversalIN4cute5tupleIJiiiiEEENS1_10collective13CollectiveMmaINS1_34MainloopSm90TmaGmmaWarpSpecializedILi5ENS5_IJNS4_1CILi1EEESB_SB_EEENS1_35KernelTmaWarpSpecializedCooperativeEEENS5_IJNSA_ILi256EEENSA_ILi64EEESG_EEENS_6half_tENS5_IJlSB_lEEESI_SJ_NS4_8TiledMMAINS4_8MMA_AtomIJNS4_4SM904GMMA25MMA_64x64x16_F32F16F16_SSILNSN_5MajorE0ELSP_0ELNSN_7ScaleInE1ELSQ_1EEEEEENS4_6LayoutINS5_IJNSA_ILi2EEESB_SB_EEENS5_IJSB_NSA_ILi0EEESW_EEEEENS5_IJNS4_10UnderscoreESZ_SZ_EEEEENS4_13SM90_TMA_LOADENS4_14ComposedLayoutINS4_7SwizzleILi3ELi4ELi3EEENS4_18smem_ptr_flag_bitsILi16EEENST_INS5_IJNSA_ILi8EEESG_EEENS5_IJSG_SB_EEEEEEEvNS4_8identityES12_S1C_vS1D_EENS_8epilogue10collective6detail29Sm90TmaWarpSpecializedAdapterINS1G_15DefaultEpilogueISI_SJ_SJ_NS1F_6thread17LinearCombinationISI_Li1EffLNS1K_9ScaleType4KindE0ELNS_15FloatRoundStyleE2ESI_EENS1_15EpilogueDefaultEEEEEvvEEEEvNT_6ParamsE --------------------------
	.section	.nv.constant0._ZN7cutlass13device_kernelINS_4gemm6kernel13GemmUniversalIN4cute5tupleIJiiiiEEENS1_10collective13CollectiveMmaINS1_34MainloopSm90TmaGmmaWarpSpecializedILi5ENS5_IJNS4_1CILi1EEESB_SB_EEENS1_35KernelTmaWarpSpecializedCooperativeEEENS5_IJNSA_ILi256EEENSA_ILi64EEESG_EEENS_6half_tENS5_IJlSB_lEEESI_SJ_NS4_8TiledMMAINS4_8MMA_AtomIJNS4_4SM904GMMA25MMA_64x64x16_F32F16F16_SSILNSN_5MajorE0ELSP_0ELNSN_7ScaleInE1ELSQ_1EEEEEENS4_6LayoutINS5_IJNSA_ILi2EEESB_SB_EEENS5_IJSB_NSA_ILi0EEESW_EEEEENS5_IJNS4_10UnderscoreESZ_SZ_EEEEENS4_13SM90_TMA_LOADENS4_14ComposedLayoutINS4_7SwizzleILi3ELi4ELi3EEENS4_18smem_ptr_flag_bitsILi16EEENST_INS5_IJNSA_ILi8EEESG_EEENS5_IJSG_SB_EEEEEEEvNS4_8identityES12_S1C_vS1D_EENS_8epilogue10collective6detail29Sm90TmaWarpSpecializedAdapterINS1G_15DefaultEpilogueISI_SJ_SJ_NS1F_6thread17LinearCombinationISI_Li1EffLNS1K_9ScaleType4KindE0ELNS_15FloatRoundStyleE2ESI_EENS1_15EpilogueDefaultEEEEEvvEEEEvNT_6ParamsE,"a",@progbits
	.sectionflags	@""
	.align	4
.nv.constant0._ZN7cutlass13device_kernelINS_4gemm6kernel13GemmUniversalIN4cute5tupleIJiiiiEEENS1_10collective13CollectiveMmaINS1_34MainloopSm90TmaGmmaWarpSpecializedILi5ENS5_IJNS4_1CILi1EEESB_SB_EEENS1_35KernelTmaWarpSpecializedCooperativeEEENS5_IJNSA_ILi256EEENSA_ILi64EEESG_EEENS_6half_tENS5_IJlSB_lEEESI_SJ_NS4_8TiledMMAINS4_8MMA_AtomIJNS4_4SM904GMMA25MMA_64x64x16_F32F16F16_SSILNSN_5MajorE0ELSP_0ELNSN_7ScaleInE1ELSQ_1EEEEEENS4_6LayoutINS5_IJNSA_ILi2EEESB_SB_EEENS5_IJSB_NSA_ILi0EEESW_EEEEENS5_IJNS4_10UnderscoreESZ_SZ_EEEEENS4_13SM90_TMA_LOADENS4_14ComposedLayoutINS4_7SwizzleILi3ELi4ELi3EEENS4_18smem_ptr_flag_bitsILi16EEENST_INS5_IJNSA_ILi8EEESG_EEENS5_IJSG_SB_EEEEEEEvNS4_8identityES12_S1C_vS1D_EENS_8epilogue10collective6detail29Sm90TmaWarpSpecializedAdapterINS1G_15DefaultEpilogueISI_SJ_SJ_NS1F_6thread17LinearCombinationISI_Li1EffLNS1K_9ScaleType4KindE0ELNS_15FloatRoundStyleE2ESI_EENS1_15EpilogueDefaultEEEEEvvEEEEvNT_6ParamsE:
	.zero		1664


//--------------------- SYMBOLS --------------------------

	.type		.nv.reservedSmem.offset0,@object
	.size		.nv.reservedSmem.offset0,0x4
	.type		__assertfail,@function
